//
// Generated by NVIDIA NVVM Compiler
//
// Compiler Build ID: CL-36424714
// Cuda compilation tools, release 13.0, V13.0.88
// Based on NVVM 20.0.0
//

.version 9.0
.target sm_100
.address_size 64

	// .globl	_Z26flashAttn2_bwd_wmma_kernelPKfS0_S0_S0_PfS1_S1_iiifii
// _ZZ26flashAttn2_bwd_wmma_kernelPKfS0_S0_S0_PfS1_S1_iiifiiE8sum_warp has been demoted
.extern .shared .align 16 .b8 smem_raw[];

.visible .entry _Z26flashAttn2_bwd_wmma_kernelPKfS0_S0_S0_PfS1_S1_iiifii(
	.param .u64 .ptr .align 1 _Z26flashAttn2_bwd_wmma_kernelPKfS0_S0_S0_PfS1_S1_iiifii_param_0,
	.param .u64 .ptr .align 1 _Z26flashAttn2_bwd_wmma_kernelPKfS0_S0_S0_PfS1_S1_iiifii_param_1,
	.param .u64 .ptr .align 1 _Z26flashAttn2_bwd_wmma_kernelPKfS0_S0_S0_PfS1_S1_iiifii_param_2,
	.param .u64 .ptr .align 1 _Z26flashAttn2_bwd_wmma_kernelPKfS0_S0_S0_PfS1_S1_iiifii_param_3,
	.param .u64 .ptr .align 1 _Z26flashAttn2_bwd_wmma_kernelPKfS0_S0_S0_PfS1_S1_iiifii_param_4,
	.param .u64 .ptr .align 1 _Z26flashAttn2_bwd_wmma_kernelPKfS0_S0_S0_PfS1_S1_iiifii_param_5,
	.param .u64 .ptr .align 1 _Z26flashAttn2_bwd_wmma_kernelPKfS0_S0_S0_PfS1_S1_iiifii_param_6,
	.param .u32 _Z26flashAttn2_bwd_wmma_kernelPKfS0_S0_S0_PfS1_S1_iiifii_param_7,
	.param .u32 _Z26flashAttn2_bwd_wmma_kernelPKfS0_S0_S0_PfS1_S1_iiifii_param_8,
	.param .u32 _Z26flashAttn2_bwd_wmma_kernelPKfS0_S0_S0_PfS1_S1_iiifii_param_9,
	.param .f32 _Z26flashAttn2_bwd_wmma_kernelPKfS0_S0_S0_PfS1_S1_iiifii_param_10,
	.param .u32 _Z26flashAttn2_bwd_wmma_kernelPKfS0_S0_S0_PfS1_S1_iiifii_param_11,
	.param .u32 _Z26flashAttn2_bwd_wmma_kernelPKfS0_S0_S0_PfS1_S1_iiifii_param_12
)
{
	.reg .pred 	%p<246>;
	.reg .b16 	%rs<210>;
	.reg .b32 	%r<864>;
	.reg .b32 	%f<789>;
	.reg .b64 	%rd<244>;
	// demoted variable
	.shared .align 4 .b8 _ZZ26flashAttn2_bwd_wmma_kernelPKfS0_S0_S0_PfS1_S1_iiifiiE8sum_warp[128];
	ld.param.u64 	%rd28, [_Z26flashAttn2_bwd_wmma_kernelPKfS0_S0_S0_PfS1_S1_iiifii_param_0];
	ld.param.u64 	%rd29, [_Z26flashAttn2_bwd_wmma_kernelPKfS0_S0_S0_PfS1_S1_iiifii_param_3];
	ld.param.u64 	%rd30, [_Z26flashAttn2_bwd_wmma_kernelPKfS0_S0_S0_PfS1_S1_iiifii_param_4];
	ld.param.u64 	%rd31, [_Z26flashAttn2_bwd_wmma_kernelPKfS0_S0_S0_PfS1_S1_iiifii_param_5];
	ld.param.u64 	%rd32, [_Z26flashAttn2_bwd_wmma_kernelPKfS0_S0_S0_PfS1_S1_iiifii_param_6];
	ld.param.u32 	%r269, [_Z26flashAttn2_bwd_wmma_kernelPKfS0_S0_S0_PfS1_S1_iiifii_param_8];
	ld.param.u32 	%r270, [_Z26flashAttn2_bwd_wmma_kernelPKfS0_S0_S0_PfS1_S1_iiifii_param_9];
	ld.param.f32 	%f137, [_Z26flashAttn2_bwd_wmma_kernelPKfS0_S0_S0_PfS1_S1_iiifii_param_10];
	ld.param.u32 	%r271, [_Z26flashAttn2_bwd_wmma_kernelPKfS0_S0_S0_PfS1_S1_iiifii_param_11];
	ld.param.u32 	%r272, [_Z26flashAttn2_bwd_wmma_kernelPKfS0_S0_S0_PfS1_S1_iiifii_param_12];
	cvta.to.global.u64 	%rd1, %rd32;
	cvta.to.global.u64 	%rd2, %rd29;
	cvta.to.global.u64 	%rd3, %rd30;
	cvta.to.global.u64 	%rd4, %rd31;
	cvta.to.global.u64 	%rd5, %rd28;
	mov.u32 	%r1, %ntid.x;
	shr.u32 	%r2, %r1, 5;
	mov.u32 	%r3, %tid.x;
	and.b32  	%r4, %r3, 31;
	mov.u32 	%r273, %ctaid.y;
	mul.lo.s32 	%r5, %r271, %r273;
	cvt.s64.s32 	%rd6, %r269;
	mul.lo.s32 	%r274, %r269, %r272;
	shl.b32 	%r275, %r274, 2;
	add.s32 	%r276, %r275, 15;
	and.b32  	%r277, %r276, -16;
	mov.u32 	%r278, smem_raw;
	add.s32 	%r6, %r278, %r277;
	shl.b32 	%r279, %r271, 2;
	add.s32 	%r280, %r279, 15;
	and.b32  	%r7, %r280, -16;
	cvt.s64.s32 	%rd7, %r270;
	mul.lo.s32 	%r281, %r270, %r272;
	shl.b32 	%r282, %r281, 1;
	add.s32 	%r283, %r282, 15;
	and.b32  	%r8, %r283, -16;
	setp.ge.s32 	%p1, %r3, %r271;
	mov.u32 	%r793, %r3;
	@%p1 bra 	$L__BB0_1;
	bra.uni 	$L__BB0_308;
$L__BB0_1:
	ld.param.u32 	%r771, [_Z26flashAttn2_bwd_wmma_kernelPKfS0_S0_S0_PfS1_S1_iiifii_param_11];
	mul.lo.s32 	%r9, %r771, %r269;
	setp.ge.s32 	%p3, %r3, %r9;
	mov.u32 	%r794, %r3;
	@%p3 bra 	$L__BB0_5;
$L__BB0_2:
	ld.param.u32 	%r753, [_Z26flashAttn2_bwd_wmma_kernelPKfS0_S0_S0_PfS1_S1_iiifii_param_7];
	div.s32 	%r290, %r794, %r269;
	add.s32 	%r13, %r290, %r5;
	setp.ge.s32 	%p4, %r13, %r753;
	@%p4 bra 	$L__BB0_4;
	cvt.s64.s32 	%rd33, %r13;
	rem.s32 	%r291, %r794, %r269;
	cvt.s64.s32 	%rd34, %r291;
	mad.lo.s64 	%rd35, %rd33, %rd6, %rd34;
	shl.b64 	%rd36, %rd35, 2;
	add.s64 	%rd37, %rd3, %rd36;
	mov.b32 	%r292, 0;
	st.global.u32 	[%rd37], %r292;
$L__BB0_4:
	add.s32 	%r794, %r794, %r1;
	setp.lt.s32 	%p5, %r794, %r9;
	@%p5 bra 	$L__BB0_2;
$L__BB0_5:
	ld.param.u32 	%r754, [_Z26flashAttn2_bwd_wmma_kernelPKfS0_S0_S0_PfS1_S1_iiifii_param_7];
	bar.sync 	0;
	setp.lt.s32 	%p6, %r754, 1;
	@%p6 bra 	$L__BB0_307;
	shl.b32 	%r294, %r7, 1;
	add.s32 	%r295, %r294, %r7;
	add.s32 	%r15, %r6, %r295;
	add.s32 	%r16, %r15, %r8;
	shl.b32 	%r296, %r2, 10;
	add.s32 	%r17, %r16, %r296;
	add.s32 	%r18, %r16, 512;
	and.b32  	%r297, %r3, 992;
	or.b32  	%r19, %r297, %r4;
	and.b32  	%r20, %r1, 2016;
	shr.u32 	%r298, %r3, 3;
	and.b32  	%r299, %r298, 124;
	mov.u32 	%r300, _ZZ26flashAttn2_bwd_wmma_kernelPKfS0_S0_S0_PfS1_S1_iiifiiE8sum_warp;
	add.s32 	%r21, %r300, %r299;
	shl.b32 	%r301, %r4, 2;
	add.s32 	%r22, %r300, %r301;
	and.b32  	%r23, %r3, 15;
	shl.b32 	%r302, %r3, 4;
	and.b32  	%r24, %r302, 240;
	mov.b32 	%r795, 0;
$L__BB0_7:
	ld.param.u32 	%r786, [_Z26flashAttn2_bwd_wmma_kernelPKfS0_S0_S0_PfS1_S1_iiifii_param_12];
	ld.param.u32 	%r755, [_Z26flashAttn2_bwd_wmma_kernelPKfS0_S0_S0_PfS1_S1_iiifii_param_7];
	sub.s32 	%r303, %r755, %r795;
	min.s32 	%r31, %r786, %r303;
	mul.lo.s32 	%r32, %r31, %r269;
	setp.ge.s32 	%p7, %r3, %r32;
	@%p7 bra 	$L__BB0_10;
	cvt.s64.s32 	%rd38, %r795;
	mul.lo.s64 	%rd8, %rd38, %rd6;
	mov.u32 	%r796, %r3;
$L__BB0_9:
	ld.param.u64 	%rd238, [_Z26flashAttn2_bwd_wmma_kernelPKfS0_S0_S0_PfS1_S1_iiifii_param_1];
	cvt.s64.s32 	%rd39, %r796;
	add.s64 	%rd40, %rd8, %rd39;
	cvta.to.global.u64 	%rd41, %rd238;
	shl.b64 	%rd42, %rd40, 2;
	add.s64 	%rd43, %rd41, %rd42;
	ld.global.nc.f32 	%f138, [%rd43];
	shl.b32 	%r304, %r796, 2;
	add.s32 	%r306, %r278, %r304;
	st.shared.f32 	[%r306], %f138;
	add.s32 	%r796, %r796, %r1;
	setp.lt.s32 	%p8, %r796, %r32;
	@%p8 bra 	$L__BB0_9;
$L__BB0_10:
	mul.lo.s32 	%r33, %r31, %r270;
	setp.ge.s32 	%p9, %r3, %r33;
	@%p9 bra 	$L__BB0_13;
	cvt.s64.s32 	%rd44, %r795;
	mul.lo.s64 	%rd9, %rd44, %rd7;
	mov.u32 	%r797, %r3;
$L__BB0_12:
	ld.param.u64 	%rd241, [_Z26flashAttn2_bwd_wmma_kernelPKfS0_S0_S0_PfS1_S1_iiifii_param_2];
	cvt.s64.s32 	%rd45, %r797;
	add.s64 	%rd46, %rd9, %rd45;
	cvta.to.global.u64 	%rd47, %rd241;
	shl.b64 	%rd48, %rd46, 2;
	add.s64 	%rd49, %rd47, %rd48;
	ld.global.nc.f32 	%f139, [%rd49];
	// begin inline asm
	{  cvt.rn.f16.f32 %rs73, %f139;}

	// end inline asm
	shl.b32 	%r307, %r797, 1;
	add.s32 	%r308, %r15, %r307;
	st.shared.u16 	[%r308], %rs73;
	add.s32 	%r797, %r797, %r1;
	setp.lt.s32 	%p10, %r797, %r33;
	@%p10 bra 	$L__BB0_12;
$L__BB0_13:
	ld.param.u32 	%r772, [_Z26flashAttn2_bwd_wmma_kernelPKfS0_S0_S0_PfS1_S1_iiifii_param_11];
	setp.lt.s32 	%p11, %r772, 1;
	bar.sync 	0;
	@%p11 bra 	$L__BB0_93;
	ld.param.u32 	%r773, [_Z26flashAttn2_bwd_wmma_kernelPKfS0_S0_S0_PfS1_S1_iiifii_param_11];
	ld.param.u32 	%r756, [_Z26flashAttn2_bwd_wmma_kernelPKfS0_S0_S0_PfS1_S1_iiifii_param_7];
	mul.lo.s32 	%r311, %r773, %r273;
	sub.s32 	%r798, %r756, %r311;
	mov.b32 	%r799, 0;
$L__BB0_15:
	ld.param.u32 	%r774, [_Z26flashAttn2_bwd_wmma_kernelPKfS0_S0_S0_PfS1_S1_iiifii_param_11];
	ld.param.u32 	%r757, [_Z26flashAttn2_bwd_wmma_kernelPKfS0_S0_S0_PfS1_S1_iiifii_param_7];
	mad.lo.s32 	%r41, %r774, %r273, %r799;
	setp.le.s32 	%p12, %r757, %r41;
	@%p12 bra 	$L__BB0_93;
	ld.param.u32 	%r758, [_Z26flashAttn2_bwd_wmma_kernelPKfS0_S0_S0_PfS1_S1_iiifii_param_7];
	setp.lt.s32 	%p13, %r31, 1;
	sub.s32 	%r42, %r758, %r41;
	min.s32 	%r43, %r42, 16;
	@%p13 bra 	$L__BB0_92;
	min.s32 	%r314, %r798, 16;
	max.s32 	%r44, %r314, 1;
	mov.b32 	%r800, 0;
$L__BB0_18:
	setp.lt.u32 	%p14, %r3, 32;
	sub.s32 	%r46, %r31, %r800;
	min.s32 	%r47, %r46, 16;
	@%p14 bra 	$L__BB0_19;
	bra.uni 	$L__BB0_64;
$L__BB0_19:
	setp.gt.s32 	%p15, %r269, 0;
	mov.f32 	%f722, 0f00000000;
	mov.f32 	%f723, %f722;
	mov.f32 	%f724, %f722;
	mov.f32 	%f725, %f722;
	mov.f32 	%f726, %f722;
	mov.f32 	%f727, %f722;
	mov.f32 	%f728, %f722;
	mov.f32 	%f729, %f722;
	@%p15 bra 	$L__BB0_20;
	bra.uni 	$L__BB0_50;
$L__BB0_20:
	add.s32 	%r316, %r23, %r800;
	mul.lo.s32 	%r48, %r316, %r269;
	mov.b32 	%r801, 0;
	mov.f32 	%f722, 0f00000000;
	mov.f32 	%f723, %f722;
	mov.f32 	%f724, %f722;
	mov.f32 	%f725, %f722;
	mov.f32 	%f726, %f722;
	mov.f32 	%f727, %f722;
	mov.f32 	%f728, %f722;
	mov.f32 	%f729, %f722;
$L__BB0_21:
	add.s32 	%r317, %r23, %r801;
	cvt.u64.u32 	%rd10, %r317;
	mov.u32 	%r802, %r4;
$L__BB0_22:
	cvt.u32.u64 	%r318, %rd10;
	setp.ge.s32 	%p16, %r318, %r269;
	shr.u32 	%r51, %r802, 4;
	setp.ge.s32 	%p17, %r51, %r43;
	or.pred  	%p18, %p17, %p16;
	@%p18 bra 	$L__BB0_24;
	add.s32 	%r319, %r51, %r41;
	cvt.u64.u32 	%rd51, %r319;
	mad.lo.s64 	%rd52, %rd51, %rd6, %rd10;
	shl.b64 	%rd53, %rd52, 2;
	add.s64 	%rd54, %rd5, %rd53;
	ld.global.nc.f32 	%f143, [%rd54];
	// begin inline asm
	{  cvt.rn.f16.f32 %rs186, %f143;}

	// end inline asm
	bra.uni 	$L__BB0_25;
$L__BB0_24:
	mov.f32 	%f142, 0f00000000;
	// begin inline asm
	{  cvt.rn.f16.f32 %rs186, %f142;}

	// end inline asm
$L__BB0_25:
	setp.lt.s32 	%p19, %r318, %r269;
	and.b32  	%r321, %r802, 240;
	or.b32  	%r322, %r321, %r23;
	shl.b32 	%r323, %r322, 1;
	add.s32 	%r324, %r16, %r323;
	st.shared.u16 	[%r324], %rs186;
	add.s32 	%r52, %r802, 32;
	shr.u32 	%r53, %r52, 4;
	setp.lt.s32 	%p20, %r53, %r43;
	and.pred  	%p21, %p20, %p19;
	@%p21 bra 	$L__BB0_27;
	mov.f32 	%f144, 0f00000000;
	// begin inline asm
	{  cvt.rn.f16.f32 %rs187, %f144;}

	// end inline asm
	bra.uni 	$L__BB0_28;
$L__BB0_27:
	add.s32 	%r325, %r53, %r41;
	cvt.u64.u32 	%rd56, %r325;
	mad.lo.s64 	%rd57, %rd56, %rd6, %rd10;
	shl.b64 	%rd58, %rd57, 2;
	add.s64 	%rd59, %rd5, %rd58;
	ld.global.nc.f32 	%f145, [%rd59];
	// begin inline asm
	{  cvt.rn.f16.f32 %rs187, %f145;}

	// end inline asm
$L__BB0_28:
	setp.lt.s32 	%p22, %r318, %r269;
	and.b32  	%r327, %r52, 240;
	or.b32  	%r328, %r327, %r23;
	shl.b32 	%r329, %r328, 1;
	add.s32 	%r330, %r16, %r329;
	st.shared.u16 	[%r330], %rs187;
	add.s32 	%r54, %r802, 64;
	shr.u32 	%r55, %r54, 4;
	setp.lt.s32 	%p23, %r55, %r43;
	and.pred  	%p24, %p23, %p22;
	@%p24 bra 	$L__BB0_30;
	mov.f32 	%f146, 0f00000000;
	// begin inline asm
	{  cvt.rn.f16.f32 %rs188, %f146;}

	// end inline asm
	bra.uni 	$L__BB0_31;
$L__BB0_30:
	add.s32 	%r331, %r55, %r41;
	cvt.u64.u32 	%rd61, %r331;
	mad.lo.s64 	%rd62, %rd61, %rd6, %rd10;
	shl.b64 	%rd63, %rd62, 2;
	add.s64 	%rd64, %rd5, %rd63;
	ld.global.nc.f32 	%f147, [%rd64];
	// begin inline asm
	{  cvt.rn.f16.f32 %rs188, %f147;}

	// end inline asm
$L__BB0_31:
	setp.lt.s32 	%p25, %r318, %r269;
	and.b32  	%r333, %r54, 240;
	or.b32  	%r334, %r333, %r23;
	shl.b32 	%r335, %r334, 1;
	add.s32 	%r336, %r16, %r335;
	st.shared.u16 	[%r336], %rs188;
	add.s32 	%r56, %r802, 96;
	shr.u32 	%r57, %r56, 4;
	setp.lt.s32 	%p26, %r57, %r43;
	and.pred  	%p27, %p26, %p25;
	@%p27 bra 	$L__BB0_33;
	mov.f32 	%f148, 0f00000000;
	// begin inline asm
	{  cvt.rn.f16.f32 %rs189, %f148;}

	// end inline asm
	bra.uni 	$L__BB0_34;
$L__BB0_33:
	add.s32 	%r337, %r57, %r41;
	cvt.u64.u32 	%rd66, %r337;
	mad.lo.s64 	%rd67, %rd66, %rd6, %rd10;
	shl.b64 	%rd68, %rd67, 2;
	add.s64 	%rd69, %rd5, %rd68;
	ld.global.nc.f32 	%f149, [%rd69];
	// begin inline asm
	{  cvt.rn.f16.f32 %rs189, %f149;}

	// end inline asm
$L__BB0_34:
	and.b32  	%r338, %r56, 240;
	or.b32  	%r339, %r338, %r23;
	shl.b32 	%r340, %r339, 1;
	add.s32 	%r341, %r16, %r340;
	st.shared.u16 	[%r341], %rs189;
	add.s32 	%r58, %r802, 128;
	setp.lt.u32 	%p28, %r802, 128;
	mov.u32 	%r802, %r58;
	@%p28 bra 	$L__BB0_22;
	bar.warp.sync 	-1;
	mov.u32 	%r803, %r4;
$L__BB0_36:
	setp.le.s32 	%p29, %r46, %r23;
	shr.u32 	%r60, %r803, 4;
	add.s32 	%r61, %r60, %r801;
	setp.ge.s32 	%p30, %r61, %r269;
	or.pred  	%p31, %p29, %p30;
	@%p31 bra 	$L__BB0_38;
	add.s32 	%r342, %r48, %r61;
	shl.b32 	%r343, %r342, 2;
	add.s32 	%r345, %r278, %r343;
	ld.shared.f32 	%f151, [%r345];
	// begin inline asm
	{  cvt.rn.f16.f32 %rs190, %f151;}

	// end inline asm
	bra.uni 	$L__BB0_39;
$L__BB0_38:
	mov.f32 	%f150, 0f00000000;
	// begin inline asm
	{  cvt.rn.f16.f32 %rs190, %f150;}

	// end inline asm
$L__BB0_39:
	setp.gt.s32 	%p32, %r46, %r23;
	add.s32 	%r346, %r24, %r60;
	shl.b32 	%r347, %r346, 1;
	add.s32 	%r348, %r16, %r347;
	st.shared.u16 	[%r348+512], %rs190;
	add.s32 	%r349, %r803, 32;
	shr.u32 	%r350, %r349, 4;
	add.s32 	%r63, %r350, %r801;
	setp.lt.s32 	%p33, %r63, %r269;
	and.pred  	%p34, %p32, %p33;
	@%p34 bra 	$L__BB0_41;
	mov.f32 	%f152, 0f00000000;
	// begin inline asm
	{  cvt.rn.f16.f32 %rs191, %f152;}

	// end inline asm
	bra.uni 	$L__BB0_42;
$L__BB0_41:
	add.s32 	%r351, %r48, %r63;
	shl.b32 	%r352, %r351, 2;
	add.s32 	%r354, %r278, %r352;
	ld.shared.f32 	%f153, [%r354];
	// begin inline asm
	{  cvt.rn.f16.f32 %rs191, %f153;}

	// end inline asm
$L__BB0_42:
	setp.gt.s32 	%p35, %r46, %r23;
	add.s32 	%r355, %r24, %r350;
	shl.b32 	%r356, %r355, 1;
	add.s32 	%r357, %r16, %r356;
	st.shared.u16 	[%r357+512], %rs191;
	add.s32 	%r358, %r803, 64;
	shr.u32 	%r64, %r358, 4;
	add.s32 	%r65, %r64, %r801;
	setp.lt.s32 	%p36, %r65, %r269;
	and.pred  	%p37, %p35, %p36;
	@%p37 bra 	$L__BB0_44;
	mov.f32 	%f154, 0f00000000;
	// begin inline asm
	{  cvt.rn.f16.f32 %rs192, %f154;}

	// end inline asm
	bra.uni 	$L__BB0_45;
$L__BB0_44:
	add.s32 	%r359, %r48, %r65;
	shl.b32 	%r360, %r359, 2;
	add.s32 	%r362, %r278, %r360;
	ld.shared.f32 	%f155, [%r362];
	// begin inline asm
	{  cvt.rn.f16.f32 %rs192, %f155;}

	// end inline asm
$L__BB0_45:
	setp.gt.s32 	%p38, %r46, %r23;
	add.s32 	%r363, %r24, %r64;
	shl.b32 	%r364, %r363, 1;
	add.s32 	%r365, %r16, %r364;
	st.shared.u16 	[%r365+512], %rs192;
	add.s32 	%r366, %r803, 96;
	shr.u32 	%r66, %r366, 4;
	add.s32 	%r67, %r66, %r801;
	setp.lt.s32 	%p39, %r67, %r269;
	and.pred  	%p40, %p38, %p39;
	@%p40 bra 	$L__BB0_47;
	mov.f32 	%f156, 0f00000000;
	// begin inline asm
	{  cvt.rn.f16.f32 %rs193, %f156;}

	// end inline asm
	bra.uni 	$L__BB0_48;
$L__BB0_47:
	add.s32 	%r367, %r48, %r67;
	shl.b32 	%r368, %r367, 2;
	add.s32 	%r370, %r278, %r368;
	ld.shared.f32 	%f157, [%r370];
	// begin inline asm
	{  cvt.rn.f16.f32 %rs193, %f157;}

	// end inline asm
$L__BB0_48:
	add.s32 	%r371, %r24, %r66;
	shl.b32 	%r372, %r371, 1;
	add.s32 	%r373, %r16, %r372;
	st.shared.u16 	[%r373+512], %rs193;
	add.s32 	%r68, %r803, 128;
	setp.lt.u32 	%p41, %r803, 128;
	mov.u32 	%r803, %r68;
	@%p41 bra 	$L__BB0_36;
	bar.warp.sync 	-1;
	mov.b32 	%r374, 16;
	wmma.load.a.sync.aligned.row.m16n16k16.shared.f16 	{%r375, %r376, %r377, %r378, %r379, %r380, %r381, %r382}, [%r16], %r374;
	wmma.load.b.sync.aligned.col.m16n16k16.shared.f16 	{%r383, %r384, %r385, %r386, %r387, %r388, %r389, %r390}, [%r18], %r374;
	wmma.mma.sync.aligned.row.col.m16n16k16.f32.f32 {%f729, %f728, %f727, %f726, %f725, %f724, %f723, %f722}, {%r375, %r376, %r377, %r378, %r379, %r380, %r381, %r382}, {%r383, %r384, %r385, %r386, %r387, %r388, %r389, %r390}, {%f729, %f728, %f727, %f726, %f725, %f724, %f723, %f722};
	bar.warp.sync 	-1;
	add.s32 	%r801, %r801, 16;
	setp.lt.s32 	%p42, %r801, %r269;
	@%p42 bra 	$L__BB0_21;
$L__BB0_50:
	mov.b32 	%r391, 16;
	wmma.store.d.sync.aligned.row.m16n16k16.shared.f32 	[%r17], {%f729, %f728, %f727, %f726, %f725, %f724, %f723, %f722}, %r391;
	mov.u32 	%r804, %r4;
$L__BB0_51:
	setp.le.s32 	%p43, %r46, %r23;
	shl.b32 	%r392, %r804, 2;
	add.s32 	%r71, %r17, %r392;
	@%p43 bra 	$L__BB0_53;
	ld.shared.f32 	%f158, [%r71];
	mul.f32 	%f159, %f137, %f158;
	st.shared.f32 	[%r71], %f159;
	bra.uni 	$L__BB0_54;
$L__BB0_53:
	mov.b32 	%r393, 0;
	st.shared.u32 	[%r71], %r393;
$L__BB0_54:
	setp.gt.s32 	%p44, %r46, %r23;
	@%p44 bra 	$L__BB0_56;
	mov.b32 	%r394, 0;
	st.shared.u32 	[%r71+128], %r394;
	bra.uni 	$L__BB0_57;
$L__BB0_56:
	ld.shared.f32 	%f160, [%r71+128];
	mul.f32 	%f161, %f137, %f160;
	st.shared.f32 	[%r71+128], %f161;
$L__BB0_57:
	setp.gt.s32 	%p45, %r46, %r23;
	@%p45 bra 	$L__BB0_59;
	mov.b32 	%r395, 0;
	st.shared.u32 	[%r71+256], %r395;
	bra.uni 	$L__BB0_60;
$L__BB0_59:
	ld.shared.f32 	%f162, [%r71+256];
	mul.f32 	%f163, %f137, %f162;
	st.shared.f32 	[%r71+256], %f163;
$L__BB0_60:
	setp.gt.s32 	%p46, %r46, %r23;
	@%p46 bra 	$L__BB0_62;
	mov.b32 	%r396, 0;
	st.shared.u32 	[%r71+384], %r396;
	bra.uni 	$L__BB0_63;
$L__BB0_62:
	ld.shared.f32 	%f164, [%r71+384];
	mul.f32 	%f165, %f137, %f164;
	st.shared.f32 	[%r71+384], %f165;
$L__BB0_63:
	add.s32 	%r72, %r804, 128;
	setp.lt.u32 	%p47, %r804, 128;
	mov.u32 	%r804, %r72;
	@%p47 bra 	$L__BB0_51;
$L__BB0_64:
	setp.lt.s32 	%p48, %r42, 1;
	bar.sync 	0;
	@%p48 bra 	$L__BB0_91;
	mov.b32 	%r805, 0;
$L__BB0_66:
	setp.ge.s32 	%p49, %r19, %r47;
	mov.f32 	%f731, 0fFF800000;
	@%p49 bra 	$L__BB0_69;
	shl.b32 	%r74, %r805, 4;
	mov.f32 	%f731, 0fFF800000;
	mov.u32 	%r806, %r19;
$L__BB0_68:
	add.s32 	%r398, %r74, %r806;
	shl.b32 	%r399, %r398, 2;
	add.s32 	%r400, %r17, %r399;
	ld.shared.f32 	%f168, [%r400];
	max.f32 	%f731, %f731, %f168;
	add.s32 	%r806, %r806, %r20;
	setp.lt.s32 	%p50, %r806, %r47;
	@%p50 bra 	$L__BB0_68;
$L__BB0_69:
	setp.ne.s32 	%p51, %r4, 0;
	mov.b32 	%r401, %f731;
	shfl.sync.down.b32	%r402|%p52, %r401, 16, 31, -1;
	mov.b32 	%f169, %r402;
	max.f32 	%f170, %f731, %f169;
	mov.b32 	%r403, %f170;
	shfl.sync.down.b32	%r404|%p53, %r403, 8, 31, -1;
	mov.b32 	%f171, %r404;
	max.f32 	%f172, %f170, %f171;
	mov.b32 	%r405, %f172;
	shfl.sync.down.b32	%r406|%p54, %r405, 4, 31, -1;
	mov.b32 	%f173, %r406;
	max.f32 	%f174, %f172, %f173;
	mov.b32 	%r407, %f174;
	shfl.sync.down.b32	%r408|%p55, %r407, 2, 31, -1;
	mov.b32 	%f175, %r408;
	max.f32 	%f176, %f174, %f175;
	mov.b32 	%r409, %f176;
	shfl.sync.down.b32	%r410|%p56, %r409, 1, 31, -1;
	mov.b32 	%f177, %r410;
	max.f32 	%f28, %f176, %f177;
	@%p51 bra 	$L__BB0_71;
	st.shared.f32 	[%r21], %f28;
$L__BB0_71:
	setp.gt.u32 	%p57, %r3, 31;
	bar.sync 	0;
	@%p57 bra 	$L__BB0_76;
	setp.ge.u32 	%p58, %r4, %r2;
	mov.f32 	%f732, 0fFF800000;
	@%p58 bra 	$L__BB0_74;
	ld.shared.f32 	%f732, [%r22];
$L__BB0_74:
	setp.ne.s32 	%p59, %r4, 0;
	mov.b32 	%r411, %f732;
	shfl.sync.down.b32	%r412|%p60, %r411, 16, 31, -1;
	mov.b32 	%f179, %r412;
	max.f32 	%f180, %f732, %f179;
	mov.b32 	%r413, %f180;
	shfl.sync.down.b32	%r414|%p61, %r413, 8, 31, -1;
	mov.b32 	%f181, %r414;
	max.f32 	%f182, %f180, %f181;
	mov.b32 	%r415, %f182;
	shfl.sync.down.b32	%r416|%p62, %r415, 4, 31, -1;
	mov.b32 	%f183, %r416;
	max.f32 	%f184, %f182, %f183;
	mov.b32 	%r417, %f184;
	shfl.sync.down.b32	%r418|%p63, %r417, 2, 31, -1;
	mov.b32 	%f185, %r418;
	max.f32 	%f186, %f184, %f185;
	mov.b32 	%r419, %f186;
	shfl.sync.down.b32	%r420|%p64, %r419, 1, 31, -1;
	mov.b32 	%f187, %r420;
	max.f32 	%f31, %f186, %f187;
	@%p59 bra 	$L__BB0_76;
	st.shared.f32 	[_ZZ26flashAttn2_bwd_wmma_kernelPKfS0_S0_S0_PfS1_S1_iiifiiE8sum_warp], %f31;
$L__BB0_76:
	bar.sync 	0;
	ld.shared.f32 	%f189, [_ZZ26flashAttn2_bwd_wmma_kernelPKfS0_S0_S0_PfS1_S1_iiifiiE8sum_warp];
	add.s32 	%r421, %r805, %r799;
	shl.b32 	%r422, %r421, 2;
	add.s32 	%r77, %r6, %r422;
	ld.shared.f32 	%f32, [%r77];
	add.s32 	%r78, %r77, %r7;
	ld.shared.f32 	%f33, [%r78];
	max.f32 	%f34, %f32, %f189;
	setp.eq.f32 	%p65, %f32, 0fFF800000;
	mov.f32 	%f733, 0f00000000;
	@%p65 bra 	$L__BB0_78;
	sub.f32 	%f190, %f32, %f34;
	mul.f32 	%f191, %f190, 0f3FB8AA3B;
	ex2.approx.f32 	%f733, %f191;
$L__BB0_78:
	setp.ge.s32 	%p66, %r19, %r47;
	mov.f32 	%f735, 0f00000000;
	@%p66 bra 	$L__BB0_81;
	shl.b32 	%r79, %r805, 4;
	mov.f32 	%f735, 0f00000000;
	mov.u32 	%r807, %r19;
$L__BB0_80:
	add.s32 	%r423, %r79, %r807;
	shl.b32 	%r424, %r423, 2;
	add.s32 	%r425, %r17, %r424;
	ld.shared.f32 	%f194, [%r425];
	sub.f32 	%f195, %f194, %f34;
	mul.f32 	%f196, %f195, 0f3FB8AA3B;
	ex2.approx.f32 	%f197, %f196;
	add.f32 	%f735, %f735, %f197;
	add.s32 	%r807, %r807, %r20;
	setp.lt.s32 	%p67, %r807, %r47;
	@%p67 bra 	$L__BB0_80;
$L__BB0_81:
	setp.ne.s32 	%p68, %r4, 0;
	mov.b32 	%r426, %f735;
	shfl.sync.down.b32	%r427|%p69, %r426, 16, 31, -1;
	mov.b32 	%f198, %r427;
	add.f32 	%f199, %f735, %f198;
	mov.b32 	%r428, %f199;
	shfl.sync.down.b32	%r429|%p70, %r428, 8, 31, -1;
	mov.b32 	%f200, %r429;
	add.f32 	%f201, %f199, %f200;
	mov.b32 	%r430, %f201;
	shfl.sync.down.b32	%r431|%p71, %r430, 4, 31, -1;
	mov.b32 	%f202, %r431;
	add.f32 	%f203, %f201, %f202;
	mov.b32 	%r432, %f203;
	shfl.sync.down.b32	%r433|%p72, %r432, 2, 31, -1;
	mov.b32 	%f204, %r433;
	add.f32 	%f205, %f203, %f204;
	mov.b32 	%r434, %f205;
	shfl.sync.down.b32	%r435|%p73, %r434, 1, 31, -1;
	mov.b32 	%f206, %r435;
	add.f32 	%f40, %f205, %f206;
	@%p68 bra 	$L__BB0_83;
	st.shared.f32 	[%r21], %f40;
$L__BB0_83:
	setp.gt.u32 	%p74, %r3, 31;
	bar.sync 	0;
	@%p74 bra 	$L__BB0_88;
	setp.ge.u32 	%p75, %r4, %r2;
	mov.f32 	%f736, 0f00000000;
	@%p75 bra 	$L__BB0_86;
	ld.shared.f32 	%f736, [%r22];
$L__BB0_86:
	setp.ne.s32 	%p76, %r4, 0;
	mov.b32 	%r436, %f736;
	shfl.sync.down.b32	%r437|%p77, %r436, 16, 31, -1;
	mov.b32 	%f208, %r437;
	add.f32 	%f209, %f736, %f208;
	mov.b32 	%r438, %f209;
	shfl.sync.down.b32	%r439|%p78, %r438, 8, 31, -1;
	mov.b32 	%f210, %r439;
	add.f32 	%f211, %f209, %f210;
	mov.b32 	%r440, %f211;
	shfl.sync.down.b32	%r441|%p79, %r440, 4, 31, -1;
	mov.b32 	%f212, %r441;
	add.f32 	%f213, %f211, %f212;
	mov.b32 	%r442, %f213;
	shfl.sync.down.b32	%r443|%p80, %r442, 2, 31, -1;
	mov.b32 	%f214, %r443;
	add.f32 	%f215, %f213, %f214;
	mov.b32 	%r444, %f215;
	shfl.sync.down.b32	%r445|%p81, %r444, 1, 31, -1;
	mov.b32 	%f216, %r445;
	add.f32 	%f43, %f215, %f216;
	@%p76 bra 	$L__BB0_88;
	st.shared.f32 	[_ZZ26flashAttn2_bwd_wmma_kernelPKfS0_S0_S0_PfS1_S1_iiifiiE8sum_warp], %f43;
$L__BB0_88:
	setp.ne.s32 	%p82, %r3, 0;
	bar.sync 	0;
	@%p82 bra 	$L__BB0_90;
	ld.shared.f32 	%f217, [_ZZ26flashAttn2_bwd_wmma_kernelPKfS0_S0_S0_PfS1_S1_iiifiiE8sum_warp];
	fma.rn.f32 	%f218, %f33, %f733, %f217;
	st.shared.f32 	[%r78], %f218;
	st.shared.f32 	[%r77], %f34;
$L__BB0_90:
	bar.sync 	0;
	add.s32 	%r805, %r805, 1;
	setp.ne.s32 	%p83, %r805, %r44;
	@%p83 bra 	$L__BB0_66;
$L__BB0_91:
	add.s32 	%r800, %r800, 16;
	setp.lt.s32 	%p84, %r800, %r31;
	@%p84 bra 	$L__BB0_18;
$L__BB0_92:
	ld.param.u32 	%r775, [_Z26flashAttn2_bwd_wmma_kernelPKfS0_S0_S0_PfS1_S1_iiifii_param_11];
	add.s32 	%r799, %r799, 16;
	setp.lt.s32 	%p85, %r799, %r775;
	add.s32 	%r798, %r798, -16;
	@%p85 bra 	$L__BB0_15;
$L__BB0_93:
	ld.param.u32 	%r787, [_Z26flashAttn2_bwd_wmma_kernelPKfS0_S0_S0_PfS1_S1_iiifii_param_12];
	ld.param.u32 	%r759, [_Z26flashAttn2_bwd_wmma_kernelPKfS0_S0_S0_PfS1_S1_iiifii_param_7];
	add.s32 	%r795, %r795, %r787;
	setp.lt.s32 	%p86, %r795, %r759;
	@%p86 bra 	$L__BB0_7;
	add.s32 	%r25, %r270, -1;
	and.b32  	%r26, %r270, 15;
	and.b32  	%r27, %r270, 7;
	and.b32  	%r28, %r270, 2147483632;
	and.b32  	%r29, %r270, 3;
	mov.b32 	%r808, 0;
$L__BB0_95:
	ld.param.u32 	%r788, [_Z26flashAttn2_bwd_wmma_kernelPKfS0_S0_S0_PfS1_S1_iiifii_param_12];
	ld.param.u32 	%r760, [_Z26flashAttn2_bwd_wmma_kernelPKfS0_S0_S0_PfS1_S1_iiifii_param_7];
	mov.u32 	%r100, %ntid.x;
	sub.s32 	%r447, %r760, %r808;
	min.s32 	%r101, %r788, %r447;
	mul.lo.s32 	%r102, %r101, %r269;
	setp.ge.s32 	%p87, %r3, %r102;
	@%p87 bra 	$L__BB0_98;
	cvt.s64.s32 	%rd70, %r808;
	mul.lo.s64 	%rd11, %rd70, %rd6;
	mov.u32 	%r809, %r3;
$L__BB0_97:
	ld.param.u64 	%rd239, [_Z26flashAttn2_bwd_wmma_kernelPKfS0_S0_S0_PfS1_S1_iiifii_param_1];
	cvt.s64.s32 	%rd71, %r809;
	add.s64 	%rd72, %rd11, %rd71;
	cvta.to.global.u64 	%rd73, %rd239;
	shl.b64 	%rd74, %rd72, 2;
	add.s64 	%rd75, %rd73, %rd74;
	ld.global.nc.f32 	%f219, [%rd75];
	shl.b32 	%r448, %r809, 2;
	mov.u32 	%r449, smem_raw;
	add.s32 	%r450, %r449, %r448;
	st.shared.f32 	[%r450], %f219;
	add.s32 	%r809, %r809, %r100;
	setp.lt.s32 	%p88, %r809, %r102;
	@%p88 bra 	$L__BB0_97;
$L__BB0_98:
	mul.lo.s32 	%r103, %r101, %r270;
	setp.ge.s32 	%p89, %r3, %r103;
	@%p89 bra 	$L__BB0_101;
	cvt.s64.s32 	%rd76, %r808;
	mul.lo.s64 	%rd12, %rd76, %rd7;
	mov.u32 	%r810, %r3;
$L__BB0_100:
	ld.param.u64 	%rd242, [_Z26flashAttn2_bwd_wmma_kernelPKfS0_S0_S0_PfS1_S1_iiifii_param_2];
	cvt.s64.s32 	%rd77, %r810;
	add.s64 	%rd78, %rd12, %rd77;
	cvta.to.global.u64 	%rd79, %rd242;
	shl.b64 	%rd80, %rd78, 2;
	add.s64 	%rd81, %rd79, %rd80;
	ld.global.nc.f32 	%f220, [%rd81];
	// begin inline asm
	{  cvt.rn.f16.f32 %rs90, %f220;}

	// end inline asm
	shl.b32 	%r451, %r810, 1;
	add.s32 	%r452, %r15, %r451;
	st.shared.u16 	[%r452], %rs90;
	add.s32 	%r810, %r810, %r100;
	setp.lt.s32 	%p90, %r810, %r103;
	@%p90 bra 	$L__BB0_100;
$L__BB0_101:
	ld.param.u32 	%r776, [_Z26flashAttn2_bwd_wmma_kernelPKfS0_S0_S0_PfS1_S1_iiifii_param_11];
	setp.lt.s32 	%p91, %r776, 1;
	bar.sync 	0;
	@%p91 bra 	$L__BB0_196;
	ld.param.u32 	%r777, [_Z26flashAttn2_bwd_wmma_kernelPKfS0_S0_S0_PfS1_S1_iiifii_param_11];
	ld.param.u32 	%r761, [_Z26flashAttn2_bwd_wmma_kernelPKfS0_S0_S0_PfS1_S1_iiifii_param_7];
	mov.u32 	%r454, %ctaid.y;
	mul.lo.s32 	%r455, %r777, %r454;
	sub.s32 	%r811, %r761, %r455;
	mov.b32 	%r812, 0;
$L__BB0_103:
	ld.param.u32 	%r778, [_Z26flashAttn2_bwd_wmma_kernelPKfS0_S0_S0_PfS1_S1_iiifii_param_11];
	ld.param.u32 	%r762, [_Z26flashAttn2_bwd_wmma_kernelPKfS0_S0_S0_PfS1_S1_iiifii_param_7];
	mov.u32 	%r456, %ctaid.y;
	mad.lo.s32 	%r111, %r778, %r456, %r812;
	setp.le.s32 	%p92, %r762, %r111;
	@%p92 bra 	$L__BB0_196;
	ld.param.u32 	%r763, [_Z26flashAttn2_bwd_wmma_kernelPKfS0_S0_S0_PfS1_S1_iiifii_param_7];
	setp.lt.s32 	%p93, %r101, 1;
	sub.s32 	%r112, %r763, %r111;
	min.s32 	%r113, %r112, 16;
	@%p93 bra 	$L__BB0_195;
	min.s32 	%r458, %r811, 16;
	max.s32 	%r114, %r458, 1;
	mov.b32 	%r813, 0;
$L__BB0_106:
	setp.lt.u32 	%p94, %r3, 32;
	sub.s32 	%r116, %r101, %r813;
	min.s32 	%r117, %r116, 16;
	@%p94 bra 	$L__BB0_107;
	bra.uni 	$L__BB0_152;
$L__BB0_107:
	setp.gt.s32 	%p95, %r269, 0;
	mov.f32 	%f745, 0f00000000;
	mov.f32 	%f746, %f745;
	mov.f32 	%f747, %f745;
	mov.f32 	%f748, %f745;
	mov.f32 	%f749, %f745;
	mov.f32 	%f750, %f745;
	mov.f32 	%f751, %f745;
	mov.f32 	%f752, %f745;
	@%p95 bra 	$L__BB0_108;
	bra.uni 	$L__BB0_138;
$L__BB0_108:
	add.s32 	%r460, %r23, %r813;
	mul.lo.s32 	%r118, %r460, %r269;
	mov.b32 	%r814, 0;
	mov.f32 	%f745, 0f00000000;
	mov.f32 	%f746, %f745;
	mov.f32 	%f747, %f745;
	mov.f32 	%f748, %f745;
	mov.f32 	%f749, %f745;
	mov.f32 	%f750, %f745;
	mov.f32 	%f751, %f745;
	mov.f32 	%f752, %f745;
$L__BB0_109:
	add.s32 	%r461, %r23, %r814;
	cvt.u64.u32 	%rd13, %r461;
	mov.u32 	%r815, %r4;
$L__BB0_110:
	cvt.u32.u64 	%r462, %rd13;
	setp.ge.s32 	%p96, %r462, %r269;
	shr.u32 	%r121, %r815, 4;
	setp.ge.s32 	%p97, %r121, %r113;
	or.pred  	%p98, %p97, %p96;
	@%p98 bra 	$L__BB0_112;
	add.s32 	%r463, %r121, %r111;
	cvt.u64.u32 	%rd83, %r463;
	mad.lo.s64 	%rd84, %rd83, %rd6, %rd13;
	shl.b64 	%rd85, %rd84, 2;
	add.s64 	%rd86, %rd5, %rd85;
	ld.global.nc.f32 	%f224, [%rd86];
	// begin inline asm
	{  cvt.rn.f16.f32 %rs194, %f224;}

	// end inline asm
	bra.uni 	$L__BB0_113;
$L__BB0_112:
	mov.f32 	%f223, 0f00000000;
	// begin inline asm
	{  cvt.rn.f16.f32 %rs194, %f223;}

	// end inline asm
$L__BB0_113:
	setp.lt.s32 	%p99, %r462, %r269;
	and.b32  	%r465, %r815, 240;
	or.b32  	%r466, %r465, %r23;
	shl.b32 	%r467, %r466, 1;
	add.s32 	%r468, %r16, %r467;
	st.shared.u16 	[%r468], %rs194;
	add.s32 	%r122, %r815, 32;
	shr.u32 	%r123, %r122, 4;
	setp.lt.s32 	%p100, %r123, %r113;
	and.pred  	%p101, %p100, %p99;
	@%p101 bra 	$L__BB0_115;
	mov.f32 	%f225, 0f00000000;
	// begin inline asm
	{  cvt.rn.f16.f32 %rs195, %f225;}

	// end inline asm
	bra.uni 	$L__BB0_116;
$L__BB0_115:
	add.s32 	%r469, %r123, %r111;
	cvt.u64.u32 	%rd88, %r469;
	mad.lo.s64 	%rd89, %rd88, %rd6, %rd13;
	shl.b64 	%rd90, %rd89, 2;
	add.s64 	%rd91, %rd5, %rd90;
	ld.global.nc.f32 	%f226, [%rd91];
	// begin inline asm
	{  cvt.rn.f16.f32 %rs195, %f226;}

	// end inline asm
$L__BB0_116:
	setp.lt.s32 	%p102, %r462, %r269;
	and.b32  	%r471, %r122, 240;
	or.b32  	%r472, %r471, %r23;
	shl.b32 	%r473, %r472, 1;
	add.s32 	%r474, %r16, %r473;
	st.shared.u16 	[%r474], %rs195;
	add.s32 	%r124, %r815, 64;
	shr.u32 	%r125, %r124, 4;
	setp.lt.s32 	%p103, %r125, %r113;
	and.pred  	%p104, %p103, %p102;
	@%p104 bra 	$L__BB0_118;
	mov.f32 	%f227, 0f00000000;
	// begin inline asm
	{  cvt.rn.f16.f32 %rs196, %f227;}

	// end inline asm
	bra.uni 	$L__BB0_119;
$L__BB0_118:
	add.s32 	%r475, %r125, %r111;
	cvt.u64.u32 	%rd93, %r475;
	mad.lo.s64 	%rd94, %rd93, %rd6, %rd13;
	shl.b64 	%rd95, %rd94, 2;
	add.s64 	%rd96, %rd5, %rd95;
	ld.global.nc.f32 	%f228, [%rd96];
	// begin inline asm
	{  cvt.rn.f16.f32 %rs196, %f228;}

	// end inline asm
$L__BB0_119:
	setp.lt.s32 	%p105, %r462, %r269;
	and.b32  	%r477, %r124, 240;
	or.b32  	%r478, %r477, %r23;
	shl.b32 	%r479, %r478, 1;
	add.s32 	%r480, %r16, %r479;
	st.shared.u16 	[%r480], %rs196;
	add.s32 	%r126, %r815, 96;
	shr.u32 	%r127, %r126, 4;
	setp.lt.s32 	%p106, %r127, %r113;
	and.pred  	%p107, %p106, %p105;
	@%p107 bra 	$L__BB0_121;
	mov.f32 	%f229, 0f00000000;
	// begin inline asm
	{  cvt.rn.f16.f32 %rs197, %f229;}

	// end inline asm
	bra.uni 	$L__BB0_122;
$L__BB0_121:
	add.s32 	%r481, %r127, %r111;
	cvt.u64.u32 	%rd98, %r481;
	mad.lo.s64 	%rd99, %rd98, %rd6, %rd13;
	shl.b64 	%rd100, %rd99, 2;
	add.s64 	%rd101, %rd5, %rd100;
	ld.global.nc.f32 	%f230, [%rd101];
	// begin inline asm
	{  cvt.rn.f16.f32 %rs197, %f230;}

	// end inline asm
$L__BB0_122:
	and.b32  	%r482, %r126, 240;
	or.b32  	%r483, %r482, %r23;
	shl.b32 	%r484, %r483, 1;
	add.s32 	%r485, %r16, %r484;
	st.shared.u16 	[%r485], %rs197;
	add.s32 	%r128, %r815, 128;
	setp.lt.u32 	%p108, %r815, 128;
	mov.u32 	%r815, %r128;
	@%p108 bra 	$L__BB0_110;
	bar.warp.sync 	-1;
	mov.u32 	%r816, %r4;
$L__BB0_124:
	setp.le.s32 	%p109, %r116, %r23;
	shr.u32 	%r130, %r816, 4;
	add.s32 	%r131, %r130, %r814;
	setp.ge.s32 	%p110, %r131, %r269;
	or.pred  	%p111, %p109, %p110;
	@%p111 bra 	$L__BB0_126;
	add.s32 	%r486, %r118, %r131;
	shl.b32 	%r487, %r486, 2;
	mov.u32 	%r488, smem_raw;
	add.s32 	%r489, %r488, %r487;
	ld.shared.f32 	%f232, [%r489];
	// begin inline asm
	{  cvt.rn.f16.f32 %rs198, %f232;}

	// end inline asm
	bra.uni 	$L__BB0_127;
$L__BB0_126:
	mov.f32 	%f231, 0f00000000;
	// begin inline asm
	{  cvt.rn.f16.f32 %rs198, %f231;}

	// end inline asm
$L__BB0_127:
	setp.gt.s32 	%p112, %r116, %r23;
	add.s32 	%r490, %r24, %r130;
	shl.b32 	%r491, %r490, 1;
	add.s32 	%r492, %r16, %r491;
	st.shared.u16 	[%r492+512], %rs198;
	add.s32 	%r493, %r816, 32;
	shr.u32 	%r494, %r493, 4;
	add.s32 	%r133, %r494, %r814;
	setp.lt.s32 	%p113, %r133, %r269;
	and.pred  	%p114, %p112, %p113;
	@%p114 bra 	$L__BB0_129;
	mov.f32 	%f233, 0f00000000;
	// begin inline asm
	{  cvt.rn.f16.f32 %rs199, %f233;}

	// end inline asm
	bra.uni 	$L__BB0_130;
$L__BB0_129:
	add.s32 	%r495, %r118, %r133;
	shl.b32 	%r496, %r495, 2;
	mov.u32 	%r497, smem_raw;
	add.s32 	%r498, %r497, %r496;
	ld.shared.f32 	%f234, [%r498];
	// begin inline asm
	{  cvt.rn.f16.f32 %rs199, %f234;}

	// end inline asm
$L__BB0_130:
	setp.gt.s32 	%p115, %r116, %r23;
	add.s32 	%r499, %r24, %r494;
	shl.b32 	%r500, %r499, 1;
	add.s32 	%r501, %r16, %r500;
	st.shared.u16 	[%r501+512], %rs199;
	add.s32 	%r502, %r816, 64;
	shr.u32 	%r134, %r502, 4;
	add.s32 	%r135, %r134, %r814;
	setp.lt.s32 	%p116, %r135, %r269;
	and.pred  	%p117, %p115, %p116;
	@%p117 bra 	$L__BB0_132;
	mov.f32 	%f235, 0f00000000;
	// begin inline asm
	{  cvt.rn.f16.f32 %rs200, %f235;}

	// end inline asm
	bra.uni 	$L__BB0_133;
$L__BB0_132:
	add.s32 	%r503, %r118, %r135;
	shl.b32 	%r504, %r503, 2;
	mov.u32 	%r505, smem_raw;
	add.s32 	%r506, %r505, %r504;
	ld.shared.f32 	%f236, [%r506];
	// begin inline asm
	{  cvt.rn.f16.f32 %rs200, %f236;}

	// end inline asm
$L__BB0_133:
	setp.gt.s32 	%p118, %r116, %r23;
	add.s32 	%r507, %r24, %r134;
	shl.b32 	%r508, %r507, 1;
	add.s32 	%r509, %r16, %r508;
	st.shared.u16 	[%r509+512], %rs200;
	add.s32 	%r510, %r816, 96;
	shr.u32 	%r136, %r510, 4;
	add.s32 	%r137, %r136, %r814;
	setp.lt.s32 	%p119, %r137, %r269;
	and.pred  	%p120, %p118, %p119;
	@%p120 bra 	$L__BB0_135;
	mov.f32 	%f237, 0f00000000;
	// begin inline asm
	{  cvt.rn.f16.f32 %rs201, %f237;}

	// end inline asm
	bra.uni 	$L__BB0_136;
$L__BB0_135:
	add.s32 	%r511, %r118, %r137;
	shl.b32 	%r512, %r511, 2;
	mov.u32 	%r513, smem_raw;
	add.s32 	%r514, %r513, %r512;
	ld.shared.f32 	%f238, [%r514];
	// begin inline asm
	{  cvt.rn.f16.f32 %rs201, %f238;}

	// end inline asm
$L__BB0_136:
	add.s32 	%r515, %r24, %r136;
	shl.b32 	%r516, %r515, 1;
	add.s32 	%r517, %r16, %r516;
	st.shared.u16 	[%r517+512], %rs201;
	add.s32 	%r138, %r816, 128;
	setp.lt.u32 	%p121, %r816, 128;
	mov.u32 	%r816, %r138;
	@%p121 bra 	$L__BB0_124;
	bar.warp.sync 	-1;
	mov.b32 	%r518, 16;
	wmma.load.a.sync.aligned.row.m16n16k16.shared.f16 	{%r519, %r520, %r521, %r522, %r523, %r524, %r525, %r526}, [%r16], %r518;
	add.s32 	%r527, %r16, 512;
	wmma.load.b.sync.aligned.col.m16n16k16.shared.f16 	{%r528, %r529, %r530, %r531, %r532, %r533, %r534, %r535}, [%r527], %r518;
	wmma.mma.sync.aligned.row.col.m16n16k16.f32.f32 {%f752, %f751, %f750, %f749, %f748, %f747, %f746, %f745}, {%r519, %r520, %r521, %r522, %r523, %r524, %r525, %r526}, {%r528, %r529, %r530, %r531, %r532, %r533, %r534, %r535}, {%f752, %f751, %f750, %f749, %f748, %f747, %f746, %f745};
	bar.warp.sync 	-1;
	add.s32 	%r814, %r814, 16;
	setp.lt.s32 	%p122, %r814, %r269;
	@%p122 bra 	$L__BB0_109;
$L__BB0_138:
	mov.b32 	%r536, 16;
	wmma.store.d.sync.aligned.row.m16n16k16.shared.f32 	[%r17], {%f752, %f751, %f750, %f749, %f748, %f747, %f746, %f745}, %r536;
	mov.u32 	%r817, %r4;
$L__BB0_139:
	setp.le.s32 	%p123, %r116, %r23;
	shl.b32 	%r537, %r817, 2;
	add.s32 	%r141, %r17, %r537;
	@%p123 bra 	$L__BB0_141;
	ld.shared.f32 	%f239, [%r141];
	mul.f32 	%f240, %f137, %f239;
	st.shared.f32 	[%r141], %f240;
	bra.uni 	$L__BB0_142;
$L__BB0_141:
	mov.b32 	%r538, 0;
	st.shared.u32 	[%r141], %r538;
$L__BB0_142:
	setp.gt.s32 	%p124, %r116, %r23;
	@%p124 bra 	$L__BB0_144;
	mov.b32 	%r539, 0;
	st.shared.u32 	[%r141+128], %r539;
	bra.uni 	$L__BB0_145;
$L__BB0_144:
	ld.shared.f32 	%f241, [%r141+128];
	mul.f32 	%f242, %f137, %f241;
	st.shared.f32 	[%r141+128], %f242;
$L__BB0_145:
	setp.gt.s32 	%p125, %r116, %r23;
	@%p125 bra 	$L__BB0_147;
	mov.b32 	%r540, 0;
	st.shared.u32 	[%r141+256], %r540;
	bra.uni 	$L__BB0_148;
$L__BB0_147:
	ld.shared.f32 	%f243, [%r141+256];
	mul.f32 	%f244, %f137, %f243;
	st.shared.f32 	[%r141+256], %f244;
$L__BB0_148:
	setp.gt.s32 	%p126, %r116, %r23;
	@%p126 bra 	$L__BB0_150;
	mov.b32 	%r541, 0;
	st.shared.u32 	[%r141+384], %r541;
	bra.uni 	$L__BB0_151;
$L__BB0_150:
	ld.shared.f32 	%f245, [%r141+384];
	mul.f32 	%f246, %f137, %f245;
	st.shared.f32 	[%r141+384], %f246;
$L__BB0_151:
	add.s32 	%r142, %r817, 128;
	setp.lt.u32 	%p127, %r817, 128;
	mov.u32 	%r817, %r142;
	@%p127 bra 	$L__BB0_139;
$L__BB0_152:
	setp.lt.s32 	%p128, %r112, 1;
	bar.sync 	0;
	@%p128 bra 	$L__BB0_194;
	mov.b32 	%r818, 0;
$L__BB0_154:
	setp.ge.s32 	%p129, %r19, %r117;
	add.s32 	%r543, %r818, %r812;
	shl.b32 	%r544, %r543, 2;
	add.s32 	%r545, %r6, %r544;
	ld.shared.f32 	%f68, [%r545];
	add.s32 	%r144, %r545, %r7;
	ld.shared.f32 	%f248, [%r144];
	max.f32 	%f249, %f248, 0f1E3CE508;
	rcp.rn.f32 	%f69, %f249;
	mov.f32 	%f763, 0f00000000;
	@%p129 bra 	$L__BB0_186;
	setp.gt.s32 	%p130, %r270, 0;
	shl.b32 	%r145, %r818, 4;
	add.s32 	%r546, %r818, %r111;
	cvt.u64.u32 	%rd102, %r546;
	mul.lo.s64 	%rd14, %rd102, %rd7;
	mov.f32 	%f763, 0f00000000;
	@%p130 bra 	$L__BB0_158;
	mov.u32 	%r828, %r19;
$L__BB0_157:
	add.s32 	%r547, %r145, %r828;
	shl.b32 	%r548, %r547, 2;
	add.s32 	%r549, %r17, %r548;
	ld.shared.f32 	%f251, [%r549];
	sub.f32 	%f252, %f251, %f68;
	mul.f32 	%f253, %f252, 0f3FB8AA3B;
	ex2.approx.f32 	%f254, %f253;
	mul.f32 	%f255, %f69, %f254;
	fma.rn.f32 	%f763, %f255, 0f00000000, %f763;
	add.s32 	%r828, %r828, %r20;
	setp.lt.s32 	%p131, %r828, %r117;
	@%p131 bra 	$L__BB0_157;
	bra.uni 	$L__BB0_186;
$L__BB0_158:
	mov.u32 	%r819, %r19;
$L__BB0_159:
	setp.lt.u32 	%p132, %r25, 15;
	add.s32 	%r551, %r819, %r813;
	add.s32 	%r553, %r145, %r819;
	shl.b32 	%r554, %r553, 2;
	add.s32 	%r555, %r17, %r554;
	ld.shared.f32 	%f259, [%r555];
	sub.f32 	%f260, %f259, %f68;
	mul.f32 	%f261, %f260, 0f3FB8AA3B;
	ex2.approx.f32 	%f262, %f261;
	mul.f32 	%f71, %f69, %f262;
	mul.lo.s32 	%r147, %r551, %r270;
	mov.f32 	%f761, 0f00000000;
	mov.b32 	%r822, 0;
	@%p132 bra 	$L__BB0_162;
	mov.f32 	%f761, 0f00000000;
	mov.b32 	%r820, 0;
$L__BB0_161:
	.pragma "nounroll";
	cvt.u64.u32 	%rd103, %r820;
	add.s64 	%rd104, %rd14, %rd103;
	shl.b64 	%rd105, %rd104, 2;
	add.s64 	%rd106, %rd2, %rd105;
	ld.global.nc.f32 	%f280, [%rd106];
	add.s32 	%r557, %r820, %r147;
	shl.b32 	%r558, %r557, 1;
	add.s32 	%r559, %r15, %r558;
	ld.shared.u16 	%rs107, [%r559];
	// begin inline asm
	{  cvt.f32.f16 %f264, %rs107;}

	// end inline asm
	fma.rn.f32 	%f281, %f280, %f264, %f761;
	ld.global.nc.f32 	%f282, [%rd106+4];
	ld.shared.u16 	%rs108, [%r559+2];
	// begin inline asm
	{  cvt.f32.f16 %f265, %rs108;}

	// end inline asm
	fma.rn.f32 	%f283, %f282, %f265, %f281;
	ld.global.nc.f32 	%f284, [%rd106+8];
	ld.shared.u16 	%rs109, [%r559+4];
	// begin inline asm
	{  cvt.f32.f16 %f266, %rs109;}

	// end inline asm
	fma.rn.f32 	%f285, %f284, %f266, %f283;
	ld.global.nc.f32 	%f286, [%rd106+12];
	ld.shared.u16 	%rs110, [%r559+6];
	// begin inline asm
	{  cvt.f32.f16 %f267, %rs110;}

	// end inline asm
	fma.rn.f32 	%f287, %f286, %f267, %f285;
	ld.global.nc.f32 	%f288, [%rd106+16];
	ld.shared.u16 	%rs111, [%r559+8];
	// begin inline asm
	{  cvt.f32.f16 %f268, %rs111;}

	// end inline asm
	fma.rn.f32 	%f289, %f288, %f268, %f287;
	ld.global.nc.f32 	%f290, [%rd106+20];
	ld.shared.u16 	%rs112, [%r559+10];
	// begin inline asm
	{  cvt.f32.f16 %f269, %rs112;}

	// end inline asm
	fma.rn.f32 	%f291, %f290, %f269, %f289;
	ld.global.nc.f32 	%f292, [%rd106+24];
	ld.shared.u16 	%rs113, [%r559+12];
	// begin inline asm
	{  cvt.f32.f16 %f270, %rs113;}

	// end inline asm
	fma.rn.f32 	%f293, %f292, %f270, %f291;
	ld.global.nc.f32 	%f294, [%rd106+28];
	ld.shared.u16 	%rs114, [%r559+14];
	// begin inline asm
	{  cvt.f32.f16 %f271, %rs114;}

	// end inline asm
	fma.rn.f32 	%f295, %f294, %f271, %f293;
	ld.global.nc.f32 	%f296, [%rd106+32];
	ld.shared.u16 	%rs115, [%r559+16];
	// begin inline asm
	{  cvt.f32.f16 %f272, %rs115;}

	// end inline asm
	fma.rn.f32 	%f297, %f296, %f272, %f295;
	ld.global.nc.f32 	%f298, [%rd106+36];
	ld.shared.u16 	%rs116, [%r559+18];
	// begin inline asm
	{  cvt.f32.f16 %f273, %rs116;}

	// end inline asm
	fma.rn.f32 	%f299, %f298, %f273, %f297;
	ld.global.nc.f32 	%f300, [%rd106+40];
	ld.shared.u16 	%rs117, [%r559+20];
	// begin inline asm
	{  cvt.f32.f16 %f274, %rs117;}

	// end inline asm
	fma.rn.f32 	%f301, %f300, %f274, %f299;
	ld.global.nc.f32 	%f302, [%rd106+44];
	ld.shared.u16 	%rs118, [%r559+22];
	// begin inline asm
	{  cvt.f32.f16 %f275, %rs118;}

	// end inline asm
	fma.rn.f32 	%f303, %f302, %f275, %f301;
	ld.global.nc.f32 	%f304, [%rd106+48];
	ld.shared.u16 	%rs119, [%r559+24];
	// begin inline asm
	{  cvt.f32.f16 %f276, %rs119;}

	// end inline asm
	fma.rn.f32 	%f305, %f304, %f276, %f303;
	ld.global.nc.f32 	%f306, [%rd106+52];
	ld.shared.u16 	%rs120, [%r559+26];
	// begin inline asm
	{  cvt.f32.f16 %f277, %rs120;}

	// end inline asm
	fma.rn.f32 	%f307, %f306, %f277, %f305;
	ld.global.nc.f32 	%f308, [%rd106+56];
	ld.shared.u16 	%rs121, [%r559+28];
	// begin inline asm
	{  cvt.f32.f16 %f278, %rs121;}

	// end inline asm
	fma.rn.f32 	%f309, %f308, %f278, %f307;
	ld.global.nc.f32 	%f310, [%rd106+60];
	ld.shared.u16 	%rs122, [%r559+30];
	// begin inline asm
	{  cvt.f32.f16 %f279, %rs122;}

	// end inline asm
	fma.rn.f32 	%f761, %f310, %f279, %f309;
	add.s32 	%r820, %r820, 16;
	setp.ne.s32 	%p133, %r820, %r28;
	mov.u32 	%r822, %r28;
	@%p133 bra 	$L__BB0_161;
$L__BB0_162:
	setp.eq.s32 	%p134, %r26, 0;
	@%p134 bra 	$L__BB0_172;
	add.s32 	%r560, %r26, -1;
	setp.lt.u32 	%p135, %r560, 7;
	@%p135 bra 	$L__BB0_165;
	cvt.u64.u32 	%rd107, %r822;
	add.s64 	%rd108, %rd14, %rd107;
	shl.b64 	%rd109, %rd108, 2;
	add.s64 	%rd110, %rd2, %rd109;
	ld.global.nc.f32 	%f320, [%rd110];
	add.s32 	%r561, %r822, %r147;
	shl.b32 	%r562, %r561, 1;
	add.s32 	%r563, %r15, %r562;
	ld.shared.u16 	%rs123, [%r563];
	// begin inline asm
	{  cvt.f32.f16 %f312, %rs123;}

	// end inline asm
	fma.rn.f32 	%f321, %f320, %f312, %f761;
	ld.global.nc.f32 	%f322, [%rd110+4];
	ld.shared.u16 	%rs124, [%r563+2];
	// begin inline asm
	{  cvt.f32.f16 %f313, %rs124;}

	// end inline asm
	fma.rn.f32 	%f323, %f322, %f313, %f321;
	ld.global.nc.f32 	%f324, [%rd110+8];
	ld.shared.u16 	%rs125, [%r563+4];
	// begin inline asm
	{  cvt.f32.f16 %f314, %rs125;}

	// end inline asm
	fma.rn.f32 	%f325, %f324, %f314, %f323;
	ld.global.nc.f32 	%f326, [%rd110+12];
	ld.shared.u16 	%rs126, [%r563+6];
	// begin inline asm
	{  cvt.f32.f16 %f315, %rs126;}

	// end inline asm
	fma.rn.f32 	%f327, %f326, %f315, %f325;
	ld.global.nc.f32 	%f328, [%rd110+16];
	ld.shared.u16 	%rs127, [%r563+8];
	// begin inline asm
	{  cvt.f32.f16 %f316, %rs127;}

	// end inline asm
	fma.rn.f32 	%f329, %f328, %f316, %f327;
	ld.global.nc.f32 	%f330, [%rd110+20];
	ld.shared.u16 	%rs128, [%r563+10];
	// begin inline asm
	{  cvt.f32.f16 %f317, %rs128;}

	// end inline asm
	fma.rn.f32 	%f331, %f330, %f317, %f329;
	ld.global.nc.f32 	%f332, [%rd110+24];
	ld.shared.u16 	%rs129, [%r563+12];
	// begin inline asm
	{  cvt.f32.f16 %f318, %rs129;}

	// end inline asm
	fma.rn.f32 	%f333, %f332, %f318, %f331;
	ld.global.nc.f32 	%f334, [%rd110+28];
	ld.shared.u16 	%rs130, [%r563+14];
	// begin inline asm
	{  cvt.f32.f16 %f319, %rs130;}

	// end inline asm
	fma.rn.f32 	%f761, %f334, %f319, %f333;
	add.s32 	%r822, %r822, 8;
$L__BB0_165:
	setp.eq.s32 	%p136, %r27, 0;
	@%p136 bra 	$L__BB0_172;
	add.s32 	%r564, %r27, -1;
	setp.lt.u32 	%p137, %r564, 3;
	@%p137 bra 	$L__BB0_168;
	cvt.u64.u32 	%rd111, %r822;
	add.s64 	%rd112, %rd14, %rd111;
	shl.b64 	%rd113, %rd112, 2;
	add.s64 	%rd114, %rd2, %rd113;
	ld.global.nc.f32 	%f340, [%rd114];
	add.s32 	%r565, %r822, %r147;
	shl.b32 	%r566, %r565, 1;
	add.s32 	%r567, %r15, %r566;
	ld.shared.u16 	%rs131, [%r567];
	// begin inline asm
	{  cvt.f32.f16 %f336, %rs131;}

	// end inline asm
	fma.rn.f32 	%f341, %f340, %f336, %f761;
	ld.global.nc.f32 	%f342, [%rd114+4];
	ld.shared.u16 	%rs132, [%r567+2];
	// begin inline asm
	{  cvt.f32.f16 %f337, %rs132;}

	// end inline asm
	fma.rn.f32 	%f343, %f342, %f337, %f341;
	ld.global.nc.f32 	%f344, [%rd114+8];
	ld.shared.u16 	%rs133, [%r567+4];
	// begin inline asm
	{  cvt.f32.f16 %f338, %rs133;}

	// end inline asm
	fma.rn.f32 	%f345, %f344, %f338, %f343;
	ld.global.nc.f32 	%f346, [%rd114+12];
	ld.shared.u16 	%rs134, [%r567+6];
	// begin inline asm
	{  cvt.f32.f16 %f339, %rs134;}

	// end inline asm
	fma.rn.f32 	%f761, %f346, %f339, %f345;
	add.s32 	%r822, %r822, 4;
$L__BB0_168:
	setp.eq.s32 	%p138, %r29, 0;
	@%p138 bra 	$L__BB0_172;
	setp.eq.s32 	%p139, %r29, 1;
	cvt.u64.u32 	%rd115, %r822;
	add.s64 	%rd116, %rd14, %rd115;
	shl.b64 	%rd117, %rd116, 2;
	add.s64 	%rd15, %rd2, %rd117;
	ld.global.nc.f32 	%f348, [%rd15];
	add.s32 	%r568, %r822, %r147;
	shl.b32 	%r569, %r568, 1;
	add.s32 	%r155, %r15, %r569;
	ld.shared.u16 	%rs135, [%r155];
	// begin inline asm
	{  cvt.f32.f16 %f347, %rs135;}

	// end inline asm
	fma.rn.f32 	%f761, %f348, %f347, %f761;
	@%p139 bra 	$L__BB0_172;
	setp.eq.s32 	%p140, %r29, 2;
	ld.global.nc.f32 	%f350, [%rd15+4];
	ld.shared.u16 	%rs136, [%r155+2];
	// begin inline asm
	{  cvt.f32.f16 %f349, %rs136;}

	// end inline asm
	fma.rn.f32 	%f761, %f350, %f349, %f761;
	@%p140 bra 	$L__BB0_172;
	ld.global.nc.f32 	%f352, [%rd15+8];
	ld.shared.u16 	%rs137, [%r155+4];
	// begin inline asm
	{  cvt.f32.f16 %f351, %rs137;}

	// end inline asm
	fma.rn.f32 	%f761, %f352, %f351, %f761;
$L__BB0_172:
	setp.lt.u32 	%p141, %r25, 15;
	fma.rn.f32 	%f763, %f71, %f761, %f763;
	add.s32 	%r571, %r813, %r808;
	add.s32 	%r572, %r571, %r819;
	cvt.s64.s32 	%rd118, %r572;
	mul.lo.s64 	%rd16, %rd118, %rd7;
	mov.b32 	%r826, 0;
	@%p141 bra 	$L__BB0_175;
	mov.b32 	%r824, 0;
$L__BB0_174:
	.pragma "nounroll";
	cvt.u64.u32 	%rd119, %r824;
	add.s64 	%rd120, %rd14, %rd119;
	shl.b64 	%rd121, %rd120, 2;
	add.s64 	%rd122, %rd2, %rd121;
	ld.global.nc.f32 	%f353, [%rd122];
	mul.f32 	%f354, %f71, %f353;
	add.s64 	%rd123, %rd16, %rd119;
	shl.b64 	%rd124, %rd123, 2;
	add.s64 	%rd125, %rd1, %rd124;
	atom.global.add.f32 	%f355, [%rd125], %f354;
	ld.global.nc.f32 	%f356, [%rd122+4];
	mul.f32 	%f357, %f71, %f356;
	atom.global.add.f32 	%f358, [%rd125+4], %f357;
	ld.global.nc.f32 	%f359, [%rd122+8];
	mul.f32 	%f360, %f71, %f359;
	atom.global.add.f32 	%f361, [%rd125+8], %f360;
	ld.global.nc.f32 	%f362, [%rd122+12];
	mul.f32 	%f363, %f71, %f362;
	atom.global.add.f32 	%f364, [%rd125+12], %f363;
	ld.global.nc.f32 	%f365, [%rd122+16];
	mul.f32 	%f366, %f71, %f365;
	atom.global.add.f32 	%f367, [%rd125+16], %f366;
	ld.global.nc.f32 	%f368, [%rd122+20];
	mul.f32 	%f369, %f71, %f368;
	atom.global.add.f32 	%f370, [%rd125+20], %f369;
	ld.global.nc.f32 	%f371, [%rd122+24];
	mul.f32 	%f372, %f71, %f371;
	atom.global.add.f32 	%f373, [%rd125+24], %f372;
	ld.global.nc.f32 	%f374, [%rd122+28];
	mul.f32 	%f375, %f71, %f374;
	atom.global.add.f32 	%f376, [%rd125+28], %f375;
	ld.global.nc.f32 	%f377, [%rd122+32];
	mul.f32 	%f378, %f71, %f377;
	atom.global.add.f32 	%f379, [%rd125+32], %f378;
	ld.global.nc.f32 	%f380, [%rd122+36];
	mul.f32 	%f381, %f71, %f380;
	atom.global.add.f32 	%f382, [%rd125+36], %f381;
	ld.global.nc.f32 	%f383, [%rd122+40];
	mul.f32 	%f384, %f71, %f383;
	atom.global.add.f32 	%f385, [%rd125+40], %f384;
	ld.global.nc.f32 	%f386, [%rd122+44];
	mul.f32 	%f387, %f71, %f386;
	atom.global.add.f32 	%f388, [%rd125+44], %f387;
	ld.global.nc.f32 	%f389, [%rd122+48];
	mul.f32 	%f390, %f71, %f389;
	atom.global.add.f32 	%f391, [%rd125+48], %f390;
	ld.global.nc.f32 	%f392, [%rd122+52];
	mul.f32 	%f393, %f71, %f392;
	atom.global.add.f32 	%f394, [%rd125+52], %f393;
	ld.global.nc.f32 	%f395, [%rd122+56];
	mul.f32 	%f396, %f71, %f395;
	atom.global.add.f32 	%f397, [%rd125+56], %f396;
	ld.global.nc.f32 	%f398, [%rd122+60];
	mul.f32 	%f399, %f71, %f398;
	atom.global.add.f32 	%f400, [%rd125+60], %f399;
	add.s32 	%r824, %r824, 16;
	setp.ne.s32 	%p142, %r824, %r28;
	mov.u32 	%r826, %r28;
	@%p142 bra 	$L__BB0_174;
$L__BB0_175:
	setp.eq.s32 	%p143, %r26, 0;
	@%p143 bra 	$L__BB0_185;
	add.s32 	%r574, %r26, -1;
	setp.lt.u32 	%p144, %r574, 7;
	@%p144 bra 	$L__BB0_178;
	cvt.u64.u32 	%rd126, %r826;
	add.s64 	%rd127, %rd14, %rd126;
	shl.b64 	%rd128, %rd127, 2;
	add.s64 	%rd129, %rd2, %rd128;
	ld.global.nc.f32 	%f401, [%rd129];
	mul.f32 	%f402, %f71, %f401;
	add.s64 	%rd130, %rd16, %rd126;
	shl.b64 	%rd131, %rd130, 2;
	add.s64 	%rd132, %rd1, %rd131;
	atom.global.add.f32 	%f403, [%rd132], %f402;
	ld.global.nc.f32 	%f404, [%rd129+4];
	mul.f32 	%f405, %f71, %f404;
	atom.global.add.f32 	%f406, [%rd132+4], %f405;
	ld.global.nc.f32 	%f407, [%rd129+8];
	mul.f32 	%f408, %f71, %f407;
	atom.global.add.f32 	%f409, [%rd132+8], %f408;
	ld.global.nc.f32 	%f410, [%rd129+12];
	mul.f32 	%f411, %f71, %f410;
	atom.global.add.f32 	%f412, [%rd132+12], %f411;
	ld.global.nc.f32 	%f413, [%rd129+16];
	mul.f32 	%f414, %f71, %f413;
	atom.global.add.f32 	%f415, [%rd132+16], %f414;
	ld.global.nc.f32 	%f416, [%rd129+20];
	mul.f32 	%f417, %f71, %f416;
	atom.global.add.f32 	%f418, [%rd132+20], %f417;
	ld.global.nc.f32 	%f419, [%rd129+24];
	mul.f32 	%f420, %f71, %f419;
	atom.global.add.f32 	%f421, [%rd132+24], %f420;
	ld.global.nc.f32 	%f422, [%rd129+28];
	mul.f32 	%f423, %f71, %f422;
	atom.global.add.f32 	%f424, [%rd132+28], %f423;
	add.s32 	%r826, %r826, 8;
$L__BB0_178:
	setp.eq.s32 	%p145, %r27, 0;
	@%p145 bra 	$L__BB0_185;
	add.s32 	%r575, %r27, -1;
	setp.lt.u32 	%p146, %r575, 3;
	@%p146 bra 	$L__BB0_181;
	cvt.u64.u32 	%rd133, %r826;
	add.s64 	%rd134, %rd14, %rd133;
	shl.b64 	%rd135, %rd134, 2;
	add.s64 	%rd136, %rd2, %rd135;
	ld.global.nc.f32 	%f425, [%rd136];
	mul.f32 	%f426, %f71, %f425;
	add.s64 	%rd137, %rd16, %rd133;
	shl.b64 	%rd138, %rd137, 2;
	add.s64 	%rd139, %rd1, %rd138;
	atom.global.add.f32 	%f427, [%rd139], %f426;
	ld.global.nc.f32 	%f428, [%rd136+4];
	mul.f32 	%f429, %f71, %f428;
	atom.global.add.f32 	%f430, [%rd139+4], %f429;
	ld.global.nc.f32 	%f431, [%rd136+8];
	mul.f32 	%f432, %f71, %f431;
	atom.global.add.f32 	%f433, [%rd139+8], %f432;
	ld.global.nc.f32 	%f434, [%rd136+12];
	mul.f32 	%f435, %f71, %f434;
	atom.global.add.f32 	%f436, [%rd139+12], %f435;
	add.s32 	%r826, %r826, 4;
$L__BB0_181:
	setp.eq.s32 	%p147, %r29, 0;
	@%p147 bra 	$L__BB0_185;
	setp.eq.s32 	%p148, %r29, 1;
	cvt.u64.u32 	%rd140, %r826;
	add.s64 	%rd141, %rd14, %rd140;
	shl.b64 	%rd142, %rd141, 2;
	add.s64 	%rd17, %rd2, %rd142;
	ld.global.nc.f32 	%f437, [%rd17];
	mul.f32 	%f438, %f71, %f437;
	add.s64 	%rd143, %rd16, %rd140;
	shl.b64 	%rd144, %rd143, 2;
	add.s64 	%rd18, %rd1, %rd144;
	atom.global.add.f32 	%f439, [%rd18], %f438;
	@%p148 bra 	$L__BB0_185;
	setp.eq.s32 	%p149, %r29, 2;
	ld.global.nc.f32 	%f440, [%rd17+4];
	mul.f32 	%f441, %f71, %f440;
	atom.global.add.f32 	%f442, [%rd18+4], %f441;
	@%p149 bra 	$L__BB0_185;
	ld.global.nc.f32 	%f443, [%rd17+8];
	mul.f32 	%f444, %f71, %f443;
	atom.global.add.f32 	%f445, [%rd18+8], %f444;
$L__BB0_185:
	add.s32 	%r819, %r819, %r20;
	setp.lt.s32 	%p150, %r819, %r117;
	@%p150 bra 	$L__BB0_159;
$L__BB0_186:
	setp.ne.s32 	%p151, %r4, 0;
	mov.b32 	%r576, %f763;
	shfl.sync.down.b32	%r577|%p152, %r576, 16, 31, -1;
	mov.b32 	%f446, %r577;
	add.f32 	%f447, %f763, %f446;
	mov.b32 	%r578, %f447;
	shfl.sync.down.b32	%r579|%p153, %r578, 8, 31, -1;
	mov.b32 	%f448, %r579;
	add.f32 	%f449, %f447, %f448;
	mov.b32 	%r580, %f449;
	shfl.sync.down.b32	%r581|%p154, %r580, 4, 31, -1;
	mov.b32 	%f450, %r581;
	add.f32 	%f451, %f449, %f450;
	mov.b32 	%r582, %f451;
	shfl.sync.down.b32	%r583|%p155, %r582, 2, 31, -1;
	mov.b32 	%f452, %r583;
	add.f32 	%f453, %f451, %f452;
	mov.b32 	%r584, %f453;
	shfl.sync.down.b32	%r585|%p156, %r584, 1, 31, -1;
	mov.b32 	%f454, %r585;
	add.f32 	%f90, %f453, %f454;
	@%p151 bra 	$L__BB0_188;
	st.shared.f32 	[%r21], %f90;
$L__BB0_188:
	setp.gt.u32 	%p157, %r3, 31;
	bar.sync 	0;
	@%p157 bra 	$L__BB0_193;
	setp.ge.u32 	%p158, %r4, %r2;
	mov.f32 	%f764, 0f00000000;
	@%p158 bra 	$L__BB0_191;
	ld.shared.f32 	%f764, [%r22];
$L__BB0_191:
	setp.ne.s32 	%p159, %r4, 0;
	mov.b32 	%r586, %f764;
	shfl.sync.down.b32	%r587|%p160, %r586, 16, 31, -1;
	mov.b32 	%f456, %r587;
	add.f32 	%f457, %f764, %f456;
	mov.b32 	%r588, %f457;
	shfl.sync.down.b32	%r589|%p161, %r588, 8, 31, -1;
	mov.b32 	%f458, %r589;
	add.f32 	%f459, %f457, %f458;
	mov.b32 	%r590, %f459;
	shfl.sync.down.b32	%r591|%p162, %r590, 4, 31, -1;
	mov.b32 	%f460, %r591;
	add.f32 	%f461, %f459, %f460;
	mov.b32 	%r592, %f461;
	shfl.sync.down.b32	%r593|%p163, %r592, 2, 31, -1;
	mov.b32 	%f462, %r593;
	add.f32 	%f463, %f461, %f462;
	mov.b32 	%r594, %f463;
	shfl.sync.down.b32	%r595|%p164, %r594, 1, 31, -1;
	mov.b32 	%f464, %r595;
	add.f32 	%f93, %f463, %f464;
	@%p159 bra 	$L__BB0_193;
	add.s32 	%r596, %r144, %r7;
	atom.shared.add.f32 	%f465, [%r596], %f93;
$L__BB0_193:
	bar.sync 	0;
	add.s32 	%r818, %r818, 1;
	setp.ne.s32 	%p165, %r818, %r114;
	@%p165 bra 	$L__BB0_154;
$L__BB0_194:
	add.s32 	%r813, %r813, 16;
	setp.lt.s32 	%p166, %r813, %r101;
	@%p166 bra 	$L__BB0_106;
$L__BB0_195:
	ld.param.u32 	%r779, [_Z26flashAttn2_bwd_wmma_kernelPKfS0_S0_S0_PfS1_S1_iiifii_param_11];
	add.s32 	%r812, %r812, 16;
	setp.lt.s32 	%p167, %r812, %r779;
	add.s32 	%r811, %r811, -16;
	@%p167 bra 	$L__BB0_103;
$L__BB0_196:
	ld.param.u32 	%r789, [_Z26flashAttn2_bwd_wmma_kernelPKfS0_S0_S0_PfS1_S1_iiifii_param_12];
	ld.param.u32 	%r764, [_Z26flashAttn2_bwd_wmma_kernelPKfS0_S0_S0_PfS1_S1_iiifii_param_7];
	add.s32 	%r808, %r808, %r789;
	setp.lt.s32 	%p168, %r808, %r764;
	@%p168 bra 	$L__BB0_95;
	ld.param.u32 	%r790, [_Z26flashAttn2_bwd_wmma_kernelPKfS0_S0_S0_PfS1_S1_iiifii_param_12];
	add.s32 	%r87, %r269, -1;
	and.b32  	%r88, %r269, 7;
	and.b32  	%r89, %r269, 3;
	and.b32  	%r90, %r269, 2147483640;
	and.b32  	%r91, %r269, 1;
	or.b32  	%r598, %r4, 96;
	shr.u32 	%r92, %r598, 4;
	shl.b32 	%r599, %r92, 5;
	mul.lo.s32 	%r600, %r270, %r790;
	shl.b32 	%r601, %r600, 1;
	add.s32 	%r602, %r601, 15;
	and.b32  	%r603, %r602, -16;
	add.s32 	%r604, %r599, %r603;
	shl.b32 	%r605, %r23, 1;
	add.s32 	%r93, %r604, %r605;
	or.b32  	%r606, %r4, 64;
	shr.u32 	%r94, %r606, 4;
	shl.b32 	%r607, %r94, 5;
	add.s32 	%r608, %r607, %r603;
	add.s32 	%r95, %r608, %r605;
	or.b32  	%r609, %r4, 32;
	shr.u32 	%r96, %r609, 4;
	shl.b32 	%r610, %r96, 5;
	add.s32 	%r611, %r610, %r603;
	add.s32 	%r97, %r611, %r605;
	shl.b32 	%r612, %r4, 1;
	and.b32  	%r613, %r612, 32;
	add.s32 	%r614, %r613, %r603;
	add.s32 	%r98, %r614, %r605;
	mov.b32 	%r829, 0;
$L__BB0_198:
	ld.param.u32 	%r791, [_Z26flashAttn2_bwd_wmma_kernelPKfS0_S0_S0_PfS1_S1_iiifii_param_12];
	ld.param.u32 	%r765, [_Z26flashAttn2_bwd_wmma_kernelPKfS0_S0_S0_PfS1_S1_iiifii_param_7];
	mov.u32 	%r172, %ntid.x;
	sub.s32 	%r615, %r765, %r829;
	min.s32 	%r173, %r791, %r615;
	mul.lo.s32 	%r174, %r173, %r269;
	setp.ge.s32 	%p169, %r3, %r174;
	@%p169 bra 	$L__BB0_201;
	cvt.s64.s32 	%rd145, %r829;
	mul.lo.s64 	%rd19, %rd145, %rd6;
	mov.u32 	%r830, %r3;
$L__BB0_200:
	ld.param.u64 	%rd240, [_Z26flashAttn2_bwd_wmma_kernelPKfS0_S0_S0_PfS1_S1_iiifii_param_1];
	cvt.s64.s32 	%rd146, %r830;
	add.s64 	%rd147, %rd19, %rd146;
	cvta.to.global.u64 	%rd148, %rd240;
	shl.b64 	%rd149, %rd147, 2;
	add.s64 	%rd150, %rd148, %rd149;
	ld.global.nc.f32 	%f466, [%rd150];
	shl.b32 	%r616, %r830, 2;
	mov.u32 	%r617, smem_raw;
	add.s32 	%r618, %r617, %r616;
	st.shared.f32 	[%r618], %f466;
	add.s32 	%r830, %r830, %r172;
	setp.lt.s32 	%p170, %r830, %r174;
	@%p170 bra 	$L__BB0_200;
$L__BB0_201:
	mul.lo.s32 	%r175, %r173, %r270;
	setp.ge.s32 	%p171, %r3, %r175;
	@%p171 bra 	$L__BB0_204;
	cvt.s64.s32 	%rd151, %r829;
	mul.lo.s64 	%rd20, %rd151, %rd7;
	mov.u32 	%r831, %r3;
$L__BB0_203:
	ld.param.u64 	%rd243, [_Z26flashAttn2_bwd_wmma_kernelPKfS0_S0_S0_PfS1_S1_iiifii_param_2];
	cvt.s64.s32 	%rd152, %r831;
	add.s64 	%rd153, %rd20, %rd152;
	cvta.to.global.u64 	%rd154, %rd243;
	shl.b64 	%rd155, %rd153, 2;
	add.s64 	%rd156, %rd154, %rd155;
	ld.global.nc.f32 	%f467, [%rd156];
	// begin inline asm
	{  cvt.rn.f16.f32 %rs138, %f467;}

	// end inline asm
	shl.b32 	%r619, %r831, 1;
	add.s32 	%r620, %r15, %r619;
	st.shared.u16 	[%r620], %rs138;
	add.s32 	%r831, %r831, %r172;
	setp.lt.s32 	%p172, %r831, %r175;
	@%p172 bra 	$L__BB0_203;
$L__BB0_204:
	ld.param.u32 	%r780, [_Z26flashAttn2_bwd_wmma_kernelPKfS0_S0_S0_PfS1_S1_iiifii_param_11];
	setp.lt.s32 	%p173, %r780, 1;
	bar.sync 	0;
	@%p173 bra 	$L__BB0_306;
	ld.param.u32 	%r781, [_Z26flashAttn2_bwd_wmma_kernelPKfS0_S0_S0_PfS1_S1_iiifii_param_11];
	ld.param.u32 	%r766, [_Z26flashAttn2_bwd_wmma_kernelPKfS0_S0_S0_PfS1_S1_iiifii_param_7];
	mov.u32 	%r622, %ctaid.y;
	mul.lo.s32 	%r623, %r781, %r622;
	sub.s32 	%r832, %r766, %r623;
	mov.b32 	%r833, 0;
$L__BB0_206:
	ld.param.u32 	%r782, [_Z26flashAttn2_bwd_wmma_kernelPKfS0_S0_S0_PfS1_S1_iiifii_param_11];
	ld.param.u32 	%r767, [_Z26flashAttn2_bwd_wmma_kernelPKfS0_S0_S0_PfS1_S1_iiifii_param_7];
	mov.u32 	%r624, %ctaid.y;
	mad.lo.s32 	%r183, %r782, %r624, %r833;
	setp.le.s32 	%p174, %r767, %r183;
	@%p174 bra 	$L__BB0_306;
	ld.param.u32 	%r768, [_Z26flashAttn2_bwd_wmma_kernelPKfS0_S0_S0_PfS1_S1_iiifii_param_7];
	setp.lt.s32 	%p175, %r173, 1;
	sub.s32 	%r184, %r768, %r183;
	min.s32 	%r185, %r184, 16;
	@%p175 bra 	$L__BB0_305;
	min.s32 	%r626, %r832, 16;
	max.s32 	%r186, %r626, 1;
	mov.b32 	%r834, 0;
$L__BB0_209:
	setp.lt.u32 	%p176, %r3, 32;
	sub.s32 	%r188, %r173, %r834;
	min.s32 	%r189, %r188, 16;
	@%p176 bra 	$L__BB0_210;
	bra.uni 	$L__BB0_255;
$L__BB0_210:
	setp.gt.s32 	%p177, %r269, 0;
	mov.f32 	%f773, 0f00000000;
	mov.f32 	%f774, %f773;
	mov.f32 	%f775, %f773;
	mov.f32 	%f776, %f773;
	mov.f32 	%f777, %f773;
	mov.f32 	%f778, %f773;
	mov.f32 	%f779, %f773;
	mov.f32 	%f780, %f773;
	@%p177 bra 	$L__BB0_211;
	bra.uni 	$L__BB0_241;
$L__BB0_211:
	add.s32 	%r628, %r23, %r834;
	mul.lo.s32 	%r190, %r628, %r269;
	mov.b32 	%r835, 0;
	mov.f32 	%f773, 0f00000000;
	mov.f32 	%f774, %f773;
	mov.f32 	%f775, %f773;
	mov.f32 	%f776, %f773;
	mov.f32 	%f777, %f773;
	mov.f32 	%f778, %f773;
	mov.f32 	%f779, %f773;
	mov.f32 	%f780, %f773;
$L__BB0_212:
	ld.param.u32 	%r783, [_Z26flashAttn2_bwd_wmma_kernelPKfS0_S0_S0_PfS1_S1_iiifii_param_11];
	mov.u32 	%r629, %ctaid.y;
	mul.lo.s32 	%r630, %r783, %r629;
	add.s32 	%r631, %r92, %r630;
	add.s32 	%r843, %r631, %r833;
	add.s32 	%r632, %r96, %r630;
	add.s32 	%r838, %r632, %r833;
	add.s32 	%r633, %r94, %r630;
	add.s32 	%r840, %r633, %r833;
	shr.u32 	%r836, %r4, 4;
	add.s32 	%r634, %r836, %r630;
	add.s32 	%r837, %r634, %r833;
	add.s32 	%r635, %r23, %r835;
	cvt.u64.u32 	%rd21, %r635;
	mov.u32 	%r839, %r96;
	mov.u32 	%r841, %r94;
	mov.u32 	%r842, %r15;
	mov.u32 	%r844, %r92;
	mov.u32 	%r845, %r4;
$L__BB0_213:
	cvt.u32.u64 	%r636, %rd21;
	setp.ge.s32 	%p178, %r636, %r269;
	setp.ge.s32 	%p179, %r836, %r185;
	or.pred  	%p180, %p179, %p178;
	@%p180 bra 	$L__BB0_215;
	cvt.u64.u32 	%rd158, %r837;
	mad.lo.s64 	%rd159, %rd158, %rd6, %rd21;
	shl.b64 	%rd160, %rd159, 2;
	add.s64 	%rd161, %rd5, %rd160;
	ld.global.nc.f32 	%f471, [%rd161];
	// begin inline asm
	{  cvt.rn.f16.f32 %rs202, %f471;}

	// end inline asm
	bra.uni 	$L__BB0_216;
$L__BB0_215:
	mov.f32 	%f470, 0f00000000;
	// begin inline asm
	{  cvt.rn.f16.f32 %rs202, %f470;}

	// end inline asm
$L__BB0_216:
	setp.lt.s32 	%p181, %r636, %r269;
	add.s32 	%r638, %r842, %r98;
	st.shared.u16 	[%r638], %rs202;
	setp.lt.s32 	%p182, %r839, %r185;
	and.pred  	%p183, %p182, %p181;
	@%p183 bra 	$L__BB0_218;
	mov.f32 	%f472, 0f00000000;
	// begin inline asm
	{  cvt.rn.f16.f32 %rs203, %f472;}

	// end inline asm
	bra.uni 	$L__BB0_219;
$L__BB0_218:
	cvt.u64.u32 	%rd163, %r838;
	mad.lo.s64 	%rd164, %rd163, %rd6, %rd21;
	shl.b64 	%rd165, %rd164, 2;
	add.s64 	%rd166, %rd5, %rd165;
	ld.global.nc.f32 	%f473, [%rd166];
	// begin inline asm
	{  cvt.rn.f16.f32 %rs203, %f473;}

	// end inline asm
$L__BB0_219:
	add.s32 	%r640, %r842, %r97;
	st.shared.u16 	[%r640], %rs203;
	setp.lt.s32 	%p185, %r841, %r185;
	and.pred  	%p186, %p185, %p181;
	@%p186 bra 	$L__BB0_221;
	mov.f32 	%f474, 0f00000000;
	// begin inline asm
	{  cvt.rn.f16.f32 %rs204, %f474;}

	// end inline asm
	bra.uni 	$L__BB0_222;
$L__BB0_221:
	cvt.u64.u32 	%rd168, %r840;
	mad.lo.s64 	%rd169, %rd168, %rd6, %rd21;
	shl.b64 	%rd170, %rd169, 2;
	add.s64 	%rd171, %rd5, %rd170;
	ld.global.nc.f32 	%f475, [%rd171];
	// begin inline asm
	{  cvt.rn.f16.f32 %rs204, %f475;}

	// end inline asm
$L__BB0_222:
	add.s32 	%r642, %r842, %r95;
	st.shared.u16 	[%r642], %rs204;
	setp.lt.s32 	%p188, %r844, %r185;
	and.pred  	%p189, %p188, %p181;
	@%p189 bra 	$L__BB0_224;
	mov.f32 	%f476, 0f00000000;
	// begin inline asm
	{  cvt.rn.f16.f32 %rs205, %f476;}

	// end inline asm
	bra.uni 	$L__BB0_225;
$L__BB0_224:
	cvt.u64.u32 	%rd173, %r843;
	mad.lo.s64 	%rd174, %rd173, %rd6, %rd21;
	shl.b64 	%rd175, %rd174, 2;
	add.s64 	%rd176, %rd5, %rd175;
	ld.global.nc.f32 	%f477, [%rd176];
	// begin inline asm
	{  cvt.rn.f16.f32 %rs205, %f477;}

	// end inline asm
$L__BB0_225:
	add.s32 	%r643, %r842, %r93;
	st.shared.u16 	[%r643], %rs205;
	add.s32 	%r207, %r845, 128;
	add.s32 	%r844, %r844, 8;
	add.s32 	%r843, %r843, 8;
	add.s32 	%r842, %r842, 256;
	add.s32 	%r841, %r841, 8;
	add.s32 	%r840, %r840, 8;
	add.s32 	%r839, %r839, 8;
	add.s32 	%r838, %r838, 8;
	add.s32 	%r837, %r837, 8;
	add.s32 	%r836, %r836, 8;
	setp.lt.u32 	%p190, %r845, 128;
	mov.u32 	%r845, %r207;
	@%p190 bra 	$L__BB0_213;
	bar.warp.sync 	-1;
	mov.u32 	%r846, %r4;
$L__BB0_227:
	setp.le.s32 	%p191, %r188, %r23;
	shr.u32 	%r218, %r846, 4;
	add.s32 	%r219, %r218, %r835;
	setp.ge.s32 	%p192, %r219, %r269;
	or.pred  	%p193, %p191, %p192;
	@%p193 bra 	$L__BB0_229;
	add.s32 	%r644, %r190, %r219;
	shl.b32 	%r645, %r644, 2;
	mov.u32 	%r646, smem_raw;
	add.s32 	%r647, %r646, %r645;
	ld.shared.f32 	%f479, [%r647];
	// begin inline asm
	{  cvt.rn.f16.f32 %rs206, %f479;}

	// end inline asm
	bra.uni 	$L__BB0_230;
$L__BB0_229:
	mov.f32 	%f478, 0f00000000;
	// begin inline asm
	{  cvt.rn.f16.f32 %rs206, %f478;}

	// end inline asm
$L__BB0_230:
	setp.gt.s32 	%p194, %r188, %r23;
	add.s32 	%r648, %r24, %r218;
	shl.b32 	%r649, %r648, 1;
	add.s32 	%r650, %r16, %r649;
	st.shared.u16 	[%r650+512], %rs206;
	add.s32 	%r651, %r846, 32;
	shr.u32 	%r652, %r651, 4;
	add.s32 	%r221, %r652, %r835;
	setp.lt.s32 	%p195, %r221, %r269;
	and.pred  	%p196, %p194, %p195;
	@%p196 bra 	$L__BB0_232;
	mov.f32 	%f480, 0f00000000;
	// begin inline asm
	{  cvt.rn.f16.f32 %rs207, %f480;}

	// end inline asm
	bra.uni 	$L__BB0_233;
$L__BB0_232:
	add.s32 	%r653, %r190, %r221;
	shl.b32 	%r654, %r653, 2;
	mov.u32 	%r655, smem_raw;
	add.s32 	%r656, %r655, %r654;
	ld.shared.f32 	%f481, [%r656];
	// begin inline asm
	{  cvt.rn.f16.f32 %rs207, %f481;}

	// end inline asm
$L__BB0_233:
	add.s32 	%r657, %r24, %r652;
	shl.b32 	%r658, %r657, 1;
	add.s32 	%r659, %r16, %r658;
	st.shared.u16 	[%r659+512], %rs207;
	add.s32 	%r660, %r846, 64;
	shr.u32 	%r222, %r660, 4;
	add.s32 	%r223, %r222, %r835;
	setp.lt.s32 	%p198, %r223, %r269;
	and.pred  	%p199, %p194, %p198;
	@%p199 bra 	$L__BB0_235;
	mov.f32 	%f482, 0f00000000;
	// begin inline asm
	{  cvt.rn.f16.f32 %rs208, %f482;}

	// end inline asm
	bra.uni 	$L__BB0_236;
$L__BB0_235:
	add.s32 	%r661, %r190, %r223;
	shl.b32 	%r662, %r661, 2;
	mov.u32 	%r663, smem_raw;
	add.s32 	%r664, %r663, %r662;
	ld.shared.f32 	%f483, [%r664];
	// begin inline asm
	{  cvt.rn.f16.f32 %rs208, %f483;}

	// end inline asm
$L__BB0_236:
	add.s32 	%r665, %r24, %r222;
	shl.b32 	%r666, %r665, 1;
	add.s32 	%r667, %r16, %r666;
	st.shared.u16 	[%r667+512], %rs208;
	add.s32 	%r668, %r846, 96;
	shr.u32 	%r224, %r668, 4;
	add.s32 	%r225, %r224, %r835;
	setp.lt.s32 	%p201, %r225, %r269;
	and.pred  	%p202, %p194, %p201;
	@%p202 bra 	$L__BB0_238;
	mov.f32 	%f484, 0f00000000;
	// begin inline asm
	{  cvt.rn.f16.f32 %rs209, %f484;}

	// end inline asm
	bra.uni 	$L__BB0_239;
$L__BB0_238:
	add.s32 	%r669, %r190, %r225;
	shl.b32 	%r670, %r669, 2;
	mov.u32 	%r671, smem_raw;
	add.s32 	%r672, %r671, %r670;
	ld.shared.f32 	%f485, [%r672];
	// begin inline asm
	{  cvt.rn.f16.f32 %rs209, %f485;}

	// end inline asm
$L__BB0_239:
	add.s32 	%r673, %r24, %r224;
	shl.b32 	%r674, %r673, 1;
	add.s32 	%r675, %r16, %r674;
	st.shared.u16 	[%r675+512], %rs209;
	add.s32 	%r226, %r846, 128;
	setp.lt.u32 	%p203, %r846, 128;
	mov.u32 	%r846, %r226;
	@%p203 bra 	$L__BB0_227;
	bar.warp.sync 	-1;
	mov.b32 	%r676, 16;
	wmma.load.a.sync.aligned.row.m16n16k16.shared.f16 	{%r677, %r678, %r679, %r680, %r681, %r682, %r683, %r684}, [%r16], %r676;
	add.s32 	%r685, %r16, 512;
	wmma.load.b.sync.aligned.col.m16n16k16.shared.f16 	{%r686, %r687, %r688, %r689, %r690, %r691, %r692, %r693}, [%r685], %r676;
	wmma.mma.sync.aligned.row.col.m16n16k16.f32.f32 {%f780, %f779, %f778, %f777, %f776, %f775, %f774, %f773}, {%r677, %r678, %r679, %r680, %r681, %r682, %r683, %r684}, {%r686, %r687, %r688, %r689, %r690, %r691, %r692, %r693}, {%f780, %f779, %f778, %f777, %f776, %f775, %f774, %f773};
	bar.warp.sync 	-1;
	add.s32 	%r835, %r835, 16;
	setp.lt.s32 	%p204, %r835, %r269;
	@%p204 bra 	$L__BB0_212;
$L__BB0_241:
	mov.b32 	%r694, 16;
	wmma.store.d.sync.aligned.row.m16n16k16.shared.f32 	[%r17], {%f780, %f779, %f778, %f777, %f776, %f775, %f774, %f773}, %r694;
	mov.u32 	%r847, %r4;
$L__BB0_242:
	setp.le.s32 	%p205, %r188, %r23;
	shl.b32 	%r695, %r847, 2;
	add.s32 	%r229, %r17, %r695;
	@%p205 bra 	$L__BB0_244;
	ld.shared.f32 	%f486, [%r229];
	mul.f32 	%f487, %f137, %f486;
	st.shared.f32 	[%r229], %f487;
	bra.uni 	$L__BB0_245;
$L__BB0_244:
	mov.b32 	%r696, 0;
	st.shared.u32 	[%r229], %r696;
$L__BB0_245:
	setp.gt.s32 	%p206, %r188, %r23;
	@%p206 bra 	$L__BB0_247;
	mov.b32 	%r697, 0;
	st.shared.u32 	[%r229+128], %r697;
	bra.uni 	$L__BB0_248;
$L__BB0_247:
	ld.shared.f32 	%f488, [%r229+128];
	mul.f32 	%f489, %f137, %f488;
	st.shared.f32 	[%r229+128], %f489;
$L__BB0_248:
	setp.gt.s32 	%p207, %r188, %r23;
	@%p207 bra 	$L__BB0_250;
	mov.b32 	%r698, 0;
	st.shared.u32 	[%r229+256], %r698;
	bra.uni 	$L__BB0_251;
$L__BB0_250:
	ld.shared.f32 	%f490, [%r229+256];
	mul.f32 	%f491, %f137, %f490;
	st.shared.f32 	[%r229+256], %f491;
$L__BB0_251:
	setp.gt.s32 	%p208, %r188, %r23;
	@%p208 bra 	$L__BB0_253;
	mov.b32 	%r699, 0;
	st.shared.u32 	[%r229+384], %r699;
	bra.uni 	$L__BB0_254;
$L__BB0_253:
	ld.shared.f32 	%f492, [%r229+384];
	mul.f32 	%f493, %f137, %f492;
	st.shared.f32 	[%r229+384], %f493;
$L__BB0_254:
	add.s32 	%r230, %r847, 128;
	setp.lt.u32 	%p209, %r847, 128;
	mov.u32 	%r847, %r230;
	@%p209 bra 	$L__BB0_242;
$L__BB0_255:
	setp.lt.s32 	%p210, %r184, 1;
	bar.sync 	0;
	@%p210 bra 	$L__BB0_304;
	mov.b32 	%r848, 0;
$L__BB0_257:
	setp.ge.s32 	%p211, %r19, %r189;
	@%p211 bra 	$L__BB0_303;
	ld.param.u32 	%r784, [_Z26flashAttn2_bwd_wmma_kernelPKfS0_S0_S0_PfS1_S1_iiifii_param_11];
	setp.lt.s32 	%p212, %r269, 1;
	mov.u32 	%r701, %ctaid.y;
	mad.lo.s32 	%r702, %r784, %r701, %r833;
	add.s32 	%r703, %r848, %r702;
	cvt.u64.u32 	%rd177, %r703;
	mul.lo.s64 	%rd22, %rd177, %rd7;
	mul.lo.s64 	%rd23, %rd177, %rd6;
	@%p212 bra 	$L__BB0_297;
	add.s32 	%r705, %r848, %r833;
	shl.b32 	%r706, %r705, 2;
	add.s32 	%r707, %r6, %r706;
	ld.shared.f32 	%f118, [%r707];
	add.s32 	%r708, %r707, %r7;
	ld.shared.f32 	%f494, [%r708];
	add.s32 	%r709, %r708, %r7;
	ld.shared.f32 	%f119, [%r709];
	max.f32 	%f495, %f494, 0f1E3CE508;
	rcp.rn.f32 	%f120, %f495;
	mov.u32 	%r849, %r19;
$L__BB0_260:
	setp.lt.s32 	%p217, %r270, 1;
	add.s32 	%r233, %r849, %r834;
	shl.b32 	%r710, %r848, 4;
	add.s32 	%r711, %r710, %r849;
	shl.b32 	%r712, %r711, 2;
	add.s32 	%r713, %r17, %r712;
	ld.shared.f32 	%f497, [%r713];
	sub.f32 	%f498, %f497, %f118;
	mul.f32 	%f499, %f498, 0f3FB8AA3B;
	ex2.approx.f32 	%f121, %f499;
	mov.f32 	%f788, 0f00000000;
	@%p217 bra 	$L__BB0_274;
	setp.lt.u32 	%p218, %r25, 15;
	mul.lo.s32 	%r234, %r233, %r270;
	mov.f32 	%f788, 0f00000000;
	mov.b32 	%r852, 0;
	@%p218 bra 	$L__BB0_264;
	mov.f32 	%f788, 0f00000000;
	mov.b32 	%r850, 0;
$L__BB0_263:
	.pragma "nounroll";
	cvt.u64.u32 	%rd178, %r850;
	add.s64 	%rd179, %rd22, %rd178;
	shl.b64 	%rd180, %rd179, 2;
	add.s64 	%rd181, %rd2, %rd180;
	ld.global.nc.f32 	%f519, [%rd181];
	add.s32 	%r716, %r850, %r234;
	shl.b32 	%r717, %r716, 1;
	add.s32 	%r718, %r15, %r717;
	ld.shared.u16 	%rs155, [%r718];
	// begin inline asm
	{  cvt.f32.f16 %f503, %rs155;}

	// end inline asm
	fma.rn.f32 	%f520, %f519, %f503, %f788;
	ld.global.nc.f32 	%f521, [%rd181+4];
	ld.shared.u16 	%rs156, [%r718+2];
	// begin inline asm
	{  cvt.f32.f16 %f504, %rs156;}

	// end inline asm
	fma.rn.f32 	%f522, %f521, %f504, %f520;
	ld.global.nc.f32 	%f523, [%rd181+8];
	ld.shared.u16 	%rs157, [%r718+4];
	// begin inline asm
	{  cvt.f32.f16 %f505, %rs157;}

	// end inline asm
	fma.rn.f32 	%f524, %f523, %f505, %f522;
	ld.global.nc.f32 	%f525, [%rd181+12];
	ld.shared.u16 	%rs158, [%r718+6];
	// begin inline asm
	{  cvt.f32.f16 %f506, %rs158;}

	// end inline asm
	fma.rn.f32 	%f526, %f525, %f506, %f524;
	ld.global.nc.f32 	%f527, [%rd181+16];
	ld.shared.u16 	%rs159, [%r718+8];
	// begin inline asm
	{  cvt.f32.f16 %f507, %rs159;}

	// end inline asm
	fma.rn.f32 	%f528, %f527, %f507, %f526;
	ld.global.nc.f32 	%f529, [%rd181+20];
	ld.shared.u16 	%rs160, [%r718+10];
	// begin inline asm
	{  cvt.f32.f16 %f508, %rs160;}

	// end inline asm
	fma.rn.f32 	%f530, %f529, %f508, %f528;
	ld.global.nc.f32 	%f531, [%rd181+24];
	ld.shared.u16 	%rs161, [%r718+12];
	// begin inline asm
	{  cvt.f32.f16 %f509, %rs161;}

	// end inline asm
	fma.rn.f32 	%f532, %f531, %f509, %f530;
	ld.global.nc.f32 	%f533, [%rd181+28];
	ld.shared.u16 	%rs162, [%r718+14];
	// begin inline asm
	{  cvt.f32.f16 %f510, %rs162;}

	// end inline asm
	fma.rn.f32 	%f534, %f533, %f510, %f532;
	ld.global.nc.f32 	%f535, [%rd181+32];
	ld.shared.u16 	%rs163, [%r718+16];
	// begin inline asm
	{  cvt.f32.f16 %f511, %rs163;}

	// end inline asm
	fma.rn.f32 	%f536, %f535, %f511, %f534;
	ld.global.nc.f32 	%f537, [%rd181+36];
	ld.shared.u16 	%rs164, [%r718+18];
	// begin inline asm
	{  cvt.f32.f16 %f512, %rs164;}

	// end inline asm
	fma.rn.f32 	%f538, %f537, %f512, %f536;
	ld.global.nc.f32 	%f539, [%rd181+40];
	ld.shared.u16 	%rs165, [%r718+20];
	// begin inline asm
	{  cvt.f32.f16 %f513, %rs165;}

	// end inline asm
	fma.rn.f32 	%f540, %f539, %f513, %f538;
	ld.global.nc.f32 	%f541, [%rd181+44];
	ld.shared.u16 	%rs166, [%r718+22];
	// begin inline asm
	{  cvt.f32.f16 %f514, %rs166;}

	// end inline asm
	fma.rn.f32 	%f542, %f541, %f514, %f540;
	ld.global.nc.f32 	%f543, [%rd181+48];
	ld.shared.u16 	%rs167, [%r718+24];
	// begin inline asm
	{  cvt.f32.f16 %f515, %rs167;}

	// end inline asm
	fma.rn.f32 	%f544, %f543, %f515, %f542;
	ld.global.nc.f32 	%f545, [%rd181+52];
	ld.shared.u16 	%rs168, [%r718+26];
	// begin inline asm
	{  cvt.f32.f16 %f516, %rs168;}

	// end inline asm
	fma.rn.f32 	%f546, %f545, %f516, %f544;
	ld.global.nc.f32 	%f547, [%rd181+56];
	ld.shared.u16 	%rs169, [%r718+28];
	// begin inline asm
	{  cvt.f32.f16 %f517, %rs169;}

	// end inline asm
	fma.rn.f32 	%f548, %f547, %f517, %f546;
	ld.global.nc.f32 	%f549, [%rd181+60];
	ld.shared.u16 	%rs170, [%r718+30];
	// begin inline asm
	{  cvt.f32.f16 %f518, %rs170;}

	// end inline asm
	fma.rn.f32 	%f788, %f549, %f518, %f548;
	add.s32 	%r850, %r850, 16;
	setp.ne.s32 	%p219, %r850, %r28;
	mov.u32 	%r852, %r28;
	@%p219 bra 	$L__BB0_263;
$L__BB0_264:
	setp.eq.s32 	%p220, %r26, 0;
	@%p220 bra 	$L__BB0_274;
	add.s32 	%r719, %r26, -1;
	setp.lt.u32 	%p221, %r719, 7;
	@%p221 bra 	$L__BB0_267;
	cvt.u64.u32 	%rd182, %r852;
	add.s64 	%rd183, %rd22, %rd182;
	shl.b64 	%rd184, %rd183, 2;
	add.s64 	%rd185, %rd2, %rd184;
	ld.global.nc.f32 	%f559, [%rd185];
	add.s32 	%r720, %r852, %r234;
	shl.b32 	%r721, %r720, 1;
	add.s32 	%r722, %r15, %r721;
	ld.shared.u16 	%rs171, [%r722];
	// begin inline asm
	{  cvt.f32.f16 %f551, %rs171;}

	// end inline asm
	fma.rn.f32 	%f560, %f559, %f551, %f788;
	ld.global.nc.f32 	%f561, [%rd185+4];
	ld.shared.u16 	%rs172, [%r722+2];
	// begin inline asm
	{  cvt.f32.f16 %f552, %rs172;}

	// end inline asm
	fma.rn.f32 	%f562, %f561, %f552, %f560;
	ld.global.nc.f32 	%f563, [%rd185+8];
	ld.shared.u16 	%rs173, [%r722+4];
	// begin inline asm
	{  cvt.f32.f16 %f553, %rs173;}

	// end inline asm
	fma.rn.f32 	%f564, %f563, %f553, %f562;
	ld.global.nc.f32 	%f565, [%rd185+12];
	ld.shared.u16 	%rs174, [%r722+6];
	// begin inline asm
	{  cvt.f32.f16 %f554, %rs174;}

	// end inline asm
	fma.rn.f32 	%f566, %f565, %f554, %f564;
	ld.global.nc.f32 	%f567, [%rd185+16];
	ld.shared.u16 	%rs175, [%r722+8];
	// begin inline asm
	{  cvt.f32.f16 %f555, %rs175;}

	// end inline asm
	fma.rn.f32 	%f568, %f567, %f555, %f566;
	ld.global.nc.f32 	%f569, [%rd185+20];
	ld.shared.u16 	%rs176, [%r722+10];
	// begin inline asm
	{  cvt.f32.f16 %f556, %rs176;}

	// end inline asm
	fma.rn.f32 	%f570, %f569, %f556, %f568;
	ld.global.nc.f32 	%f571, [%rd185+24];
	ld.shared.u16 	%rs177, [%r722+12];
	// begin inline asm
	{  cvt.f32.f16 %f557, %rs177;}

	// end inline asm
	fma.rn.f32 	%f572, %f571, %f557, %f570;
	ld.global.nc.f32 	%f573, [%rd185+28];
	ld.shared.u16 	%rs178, [%r722+14];
	// begin inline asm
	{  cvt.f32.f16 %f558, %rs178;}

	// end inline asm
	fma.rn.f32 	%f788, %f573, %f558, %f572;
	add.s32 	%r852, %r852, 8;
$L__BB0_267:
	setp.eq.s32 	%p222, %r27, 0;
	@%p222 bra 	$L__BB0_274;
	add.s32 	%r723, %r27, -1;
	setp.lt.u32 	%p223, %r723, 3;
	@%p223 bra 	$L__BB0_270;
	cvt.u64.u32 	%rd186, %r852;
	add.s64 	%rd187, %rd22, %rd186;
	shl.b64 	%rd188, %rd187, 2;
	add.s64 	%rd189, %rd2, %rd188;
	ld.global.nc.f32 	%f579, [%rd189];
	add.s32 	%r724, %r852, %r234;
	shl.b32 	%r725, %r724, 1;
	add.s32 	%r726, %r15, %r725;
	ld.shared.u16 	%rs179, [%r726];
	// begin inline asm
	{  cvt.f32.f16 %f575, %rs179;}

	// end inline asm
	fma.rn.f32 	%f580, %f579, %f575, %f788;
	ld.global.nc.f32 	%f581, [%rd189+4];
	ld.shared.u16 	%rs180, [%r726+2];
	// begin inline asm
	{  cvt.f32.f16 %f576, %rs180;}

	// end inline asm
	fma.rn.f32 	%f582, %f581, %f576, %f580;
	ld.global.nc.f32 	%f583, [%rd189+8];
	ld.shared.u16 	%rs181, [%r726+4];
	// begin inline asm
	{  cvt.f32.f16 %f577, %rs181;}

	// end inline asm
	fma.rn.f32 	%f584, %f583, %f577, %f582;
	ld.global.nc.f32 	%f585, [%rd189+12];
	ld.shared.u16 	%rs182, [%r726+6];
	// begin inline asm
	{  cvt.f32.f16 %f578, %rs182;}

	// end inline asm
	fma.rn.f32 	%f788, %f585, %f578, %f584;
	add.s32 	%r852, %r852, 4;
$L__BB0_270:
	setp.eq.s32 	%p224, %r29, 0;
	@%p224 bra 	$L__BB0_274;
	setp.eq.s32 	%p225, %r29, 1;
	cvt.u64.u32 	%rd190, %r852;
	add.s64 	%rd191, %rd22, %rd190;
	shl.b64 	%rd192, %rd191, 2;
	add.s64 	%rd24, %rd2, %rd192;
	ld.global.nc.f32 	%f587, [%rd24];
	add.s32 	%r727, %r852, %r234;
	shl.b32 	%r728, %r727, 1;
	add.s32 	%r242, %r15, %r728;
	ld.shared.u16 	%rs183, [%r242];
	// begin inline asm
	{  cvt.f32.f16 %f586, %rs183;}

	// end inline asm
	fma.rn.f32 	%f788, %f587, %f586, %f788;
	@%p225 bra 	$L__BB0_274;
	setp.eq.s32 	%p226, %r29, 2;
	ld.global.nc.f32 	%f589, [%rd24+4];
	ld.shared.u16 	%rs184, [%r242+2];
	// begin inline asm
	{  cvt.f32.f16 %f588, %rs184;}

	// end inline asm
	fma.rn.f32 	%f788, %f589, %f588, %f788;
	@%p226 bra 	$L__BB0_274;
	ld.global.nc.f32 	%f591, [%rd24+8];
	ld.shared.u16 	%rs185, [%r242+4];
	// begin inline asm
	{  cvt.f32.f16 %f590, %rs185;}

	// end inline asm
	fma.rn.f32 	%f788, %f591, %f590, %f788;
$L__BB0_274:
	setp.lt.u32 	%p227, %r87, 7;
	sub.f32 	%f592, %f788, %f119;
	mul.f32 	%f593, %f120, %f121;
	mul.f32 	%f136, %f593, %f592;
	mul.lo.s32 	%r243, %r233, %r269;
	mov.b32 	%r856, 0;
	@%p227 bra 	$L__BB0_277;
	mov.b32 	%r854, 0;
$L__BB0_276:
	.pragma "nounroll";
	add.s32 	%r731, %r854, %r243;
	shl.b32 	%r732, %r731, 2;
	mov.u32 	%r733, smem_raw;
	add.s32 	%r734, %r733, %r732;
	ld.shared.f32 	%f594, [%r734];
	mul.f32 	%f595, %f136, %f594;
	mul.f32 	%f596, %f137, %f595;
	cvt.u64.u32 	%rd193, %r854;
	add.s64 	%rd194, %rd23, %rd193;
	shl.b64 	%rd195, %rd194, 2;
	add.s64 	%rd196, %rd3, %rd195;
	atom.global.add.f32 	%f597, [%rd196], %f596;
	ld.shared.f32 	%f598, [%r734+4];
	mul.f32 	%f599, %f136, %f598;
	mul.f32 	%f600, %f137, %f599;
	atom.global.add.f32 	%f601, [%rd196+4], %f600;
	ld.shared.f32 	%f602, [%r734+8];
	mul.f32 	%f603, %f136, %f602;
	mul.f32 	%f604, %f137, %f603;
	atom.global.add.f32 	%f605, [%rd196+8], %f604;
	ld.shared.f32 	%f606, [%r734+12];
	mul.f32 	%f607, %f136, %f606;
	mul.f32 	%f608, %f137, %f607;
	atom.global.add.f32 	%f609, [%rd196+12], %f608;
	ld.shared.f32 	%f610, [%r734+16];
	mul.f32 	%f611, %f136, %f610;
	mul.f32 	%f612, %f137, %f611;
	atom.global.add.f32 	%f613, [%rd196+16], %f612;
	ld.shared.f32 	%f614, [%r734+20];
	mul.f32 	%f615, %f136, %f614;
	mul.f32 	%f616, %f137, %f615;
	atom.global.add.f32 	%f617, [%rd196+20], %f616;
	ld.shared.f32 	%f618, [%r734+24];
	mul.f32 	%f619, %f136, %f618;
	mul.f32 	%f620, %f137, %f619;
	atom.global.add.f32 	%f621, [%rd196+24], %f620;
	ld.shared.f32 	%f622, [%r734+28];
	mul.f32 	%f623, %f136, %f622;
	mul.f32 	%f624, %f137, %f623;
	atom.global.add.f32 	%f625, [%rd196+28], %f624;
	add.s32 	%r854, %r854, 8;
	setp.ne.s32 	%p228, %r854, %r90;
	mov.u32 	%r856, %r90;
	@%p228 bra 	$L__BB0_276;
$L__BB0_277:
	setp.eq.s32 	%p229, %r88, 0;
	@%p229 bra 	$L__BB0_285;
	add.s32 	%r735, %r88, -1;
	setp.lt.u32 	%p230, %r735, 3;
	@%p230 bra 	$L__BB0_280;
	add.s32 	%r736, %r856, %r243;
	shl.b32 	%r737, %r736, 2;
	mov.u32 	%r738, smem_raw;
	add.s32 	%r739, %r738, %r737;
	ld.shared.f32 	%f626, [%r739];
	mul.f32 	%f627, %f136, %f626;
	mul.f32 	%f628, %f137, %f627;
	cvt.u64.u32 	%rd197, %r856;
	add.s64 	%rd198, %rd23, %rd197;
	shl.b64 	%rd199, %rd198, 2;
	add.s64 	%rd200, %rd3, %rd199;
	atom.global.add.f32 	%f629, [%rd200], %f628;
	ld.shared.f32 	%f630, [%r739+4];
	mul.f32 	%f631, %f136, %f630;
	mul.f32 	%f632, %f137, %f631;
	atom.global.add.f32 	%f633, [%rd200+4], %f632;
	ld.shared.f32 	%f634, [%r739+8];
	mul.f32 	%f635, %f136, %f634;
	mul.f32 	%f636, %f137, %f635;
	atom.global.add.f32 	%f637, [%rd200+8], %f636;
	ld.shared.f32 	%f638, [%r739+12];
	mul.f32 	%f639, %f136, %f638;
	mul.f32 	%f640, %f137, %f639;
	atom.global.add.f32 	%f641, [%rd200+12], %f640;
	add.s32 	%r856, %r856, 4;
$L__BB0_280:
	setp.eq.s32 	%p231, %r89, 0;
	@%p231 bra 	$L__BB0_285;
	setp.eq.s32 	%p232, %r89, 1;
	@%p232 bra 	$L__BB0_283;
	add.s32 	%r740, %r856, %r243;
	shl.b32 	%r741, %r740, 2;
	mov.u32 	%r742, smem_raw;
	add.s32 	%r743, %r742, %r741;
	ld.shared.f32 	%f642, [%r743];
	mul.f32 	%f643, %f136, %f642;
	mul.f32 	%f644, %f137, %f643;
	cvt.u64.u32 	%rd201, %r856;
	add.s64 	%rd202, %rd23, %rd201;
	shl.b64 	%rd203, %rd202, 2;
	add.s64 	%rd204, %rd3, %rd203;
	atom.global.add.f32 	%f645, [%rd204], %f644;
	ld.shared.f32 	%f646, [%r743+4];
	mul.f32 	%f647, %f136, %f646;
	mul.f32 	%f648, %f137, %f647;
	atom.global.add.f32 	%f649, [%rd204+4], %f648;
	add.s32 	%r856, %r856, 2;
$L__BB0_283:
	setp.eq.s32 	%p233, %r91, 0;
	@%p233 bra 	$L__BB0_285;
	add.s32 	%r744, %r856, %r243;
	shl.b32 	%r745, %r744, 2;
	mov.u32 	%r746, smem_raw;
	add.s32 	%r747, %r746, %r745;
	ld.shared.f32 	%f650, [%r747];
	mul.f32 	%f651, %f136, %f650;
	mul.f32 	%f652, %f137, %f651;
	cvt.u64.u32 	%rd205, %r856;
	add.s64 	%rd206, %rd23, %rd205;
	shl.b64 	%rd207, %rd206, 2;
	add.s64 	%rd208, %rd3, %rd207;
	atom.global.add.f32 	%f653, [%rd208], %f652;
$L__BB0_285:
	add.s32 	%r749, %r834, %r829;
	add.s32 	%r750, %r749, %r849;
	cvt.s64.s32 	%rd209, %r750;
	mul.lo.s64 	%rd25, %rd209, %rd6;
	mov.b32 	%r860, 0;
	@%p227 bra 	$L__BB0_288;
	mov.b32 	%r858, 0;
$L__BB0_287:
	.pragma "nounroll";
	cvt.u64.u32 	%rd210, %r858;
	add.s64 	%rd211, %rd23, %rd210;
	shl.b64 	%rd212, %rd211, 2;
	add.s64 	%rd213, %rd5, %rd212;
	ld.global.nc.f32 	%f654, [%rd213];
	mul.f32 	%f655, %f136, %f654;
	mul.f32 	%f656, %f137, %f655;
	add.s64 	%rd214, %rd25, %rd210;
	shl.b64 	%rd215, %rd214, 2;
	add.s64 	%rd216, %rd4, %rd215;
	atom.global.add.f32 	%f657, [%rd216], %f656;
	ld.global.nc.f32 	%f658, [%rd213+4];
	mul.f32 	%f659, %f136, %f658;
	mul.f32 	%f660, %f137, %f659;
	atom.global.add.f32 	%f661, [%rd216+4], %f660;
	ld.global.nc.f32 	%f662, [%rd213+8];
	mul.f32 	%f663, %f136, %f662;
	mul.f32 	%f664, %f137, %f663;
	atom.global.add.f32 	%f665, [%rd216+8], %f664;
	ld.global.nc.f32 	%f666, [%rd213+12];
	mul.f32 	%f667, %f136, %f666;
	mul.f32 	%f668, %f137, %f667;
	atom.global.add.f32 	%f669, [%rd216+12], %f668;
	ld.global.nc.f32 	%f670, [%rd213+16];
	mul.f32 	%f671, %f136, %f670;
	mul.f32 	%f672, %f137, %f671;
	atom.global.add.f32 	%f673, [%rd216+16], %f672;
	ld.global.nc.f32 	%f674, [%rd213+20];
	mul.f32 	%f675, %f136, %f674;
	mul.f32 	%f676, %f137, %f675;
	atom.global.add.f32 	%f677, [%rd216+20], %f676;
	ld.global.nc.f32 	%f678, [%rd213+24];
	mul.f32 	%f679, %f136, %f678;
	mul.f32 	%f680, %f137, %f679;
	atom.global.add.f32 	%f681, [%rd216+24], %f680;
	ld.global.nc.f32 	%f682, [%rd213+28];
	mul.f32 	%f683, %f136, %f682;
	mul.f32 	%f684, %f137, %f683;
	atom.global.add.f32 	%f685, [%rd216+28], %f684;
	add.s32 	%r858, %r858, 8;
	setp.ne.s32 	%p235, %r858, %r90;
	mov.u32 	%r860, %r90;
	@%p235 bra 	$L__BB0_287;
$L__BB0_288:
	@%p229 bra 	$L__BB0_296;
	add.s32 	%r752, %r88, -1;
	setp.lt.u32 	%p237, %r752, 3;
	@%p237 bra 	$L__BB0_291;
	cvt.u64.u32 	%rd217, %r860;
	add.s64 	%rd218, %rd23, %rd217;
	shl.b64 	%rd219, %rd218, 2;
	add.s64 	%rd220, %rd5, %rd219;
	ld.global.nc.f32 	%f686, [%rd220];
	mul.f32 	%f687, %f136, %f686;
	mul.f32 	%f688, %f137, %f687;
	add.s64 	%rd221, %rd25, %rd217;
	shl.b64 	%rd222, %rd221, 2;
	add.s64 	%rd223, %rd4, %rd222;
	atom.global.add.f32 	%f689, [%rd223], %f688;
	ld.global.nc.f32 	%f690, [%rd220+4];
	mul.f32 	%f691, %f136, %f690;
	mul.f32 	%f692, %f137, %f691;
	atom.global.add.f32 	%f693, [%rd223+4], %f692;
	ld.global.nc.f32 	%f694, [%rd220+8];
	mul.f32 	%f695, %f136, %f694;
	mul.f32 	%f696, %f137, %f695;
	atom.global.add.f32 	%f697, [%rd223+8], %f696;
	ld.global.nc.f32 	%f698, [%rd220+12];
	mul.f32 	%f699, %f136, %f698;
	mul.f32 	%f700, %f137, %f699;
	atom.global.add.f32 	%f701, [%rd223+12], %f700;
	add.s32 	%r860, %r860, 4;
$L__BB0_291:
	setp.eq.s32 	%p238, %r89, 0;
	@%p238 bra 	$L__BB0_296;
	setp.eq.s32 	%p239, %r89, 1;
	@%p239 bra 	$L__BB0_294;
	cvt.u64.u32 	%rd224, %r860;
	add.s64 	%rd225, %rd23, %rd224;
	shl.b64 	%rd226, %rd225, 2;
	add.s64 	%rd227, %rd5, %rd226;
	ld.global.nc.f32 	%f702, [%rd227];
	mul.f32 	%f703, %f136, %f702;
	mul.f32 	%f704, %f137, %f703;
	add.s64 	%rd228, %rd25, %rd224;
	shl.b64 	%rd229, %rd228, 2;
	add.s64 	%rd230, %rd4, %rd229;
	atom.global.add.f32 	%f705, [%rd230], %f704;
	ld.global.nc.f32 	%f706, [%rd227+4];
	mul.f32 	%f707, %f136, %f706;
	mul.f32 	%f708, %f137, %f707;
	atom.global.add.f32 	%f709, [%rd230+4], %f708;
	add.s32 	%r860, %r860, 2;
$L__BB0_294:
	setp.eq.s32 	%p240, %r91, 0;
	@%p240 bra 	$L__BB0_296;
	cvt.u64.u32 	%rd231, %r860;
	add.s64 	%rd232, %rd23, %rd231;
	shl.b64 	%rd233, %rd232, 2;
	add.s64 	%rd234, %rd5, %rd233;
	ld.global.nc.f32 	%f710, [%rd234];
	mul.f32 	%f711, %f136, %f710;
	mul.f32 	%f712, %f137, %f711;
	add.s64 	%rd235, %rd25, %rd231;
	shl.b64 	%rd236, %rd235, 2;
	add.s64 	%rd237, %rd4, %rd236;
	atom.global.add.f32 	%f713, [%rd237], %f712;
$L__BB0_296:
	add.s32 	%r849, %r849, %r20;
	setp.lt.s32 	%p241, %r849, %r189;
	@%p241 bra 	$L__BB0_260;
	bra.uni 	$L__BB0_303;
$L__BB0_297:
	setp.lt.s32 	%p213, %r270, 1;
	@%p213 bra 	$L__BB0_303;
	mov.u32 	%r862, %r19;
$L__BB0_299:
	setp.lt.u32 	%p214, %r25, 15;
	@%p214 bra 	$L__BB0_302;
	mov.b32 	%r863, 0;
$L__BB0_301:
	.pragma "nounroll";
	add.s32 	%r863, %r863, 16;
	setp.ne.s32 	%p215, %r863, %r28;
	@%p215 bra 	$L__BB0_301;
$L__BB0_302:
	add.s32 	%r862, %r862, %r20;
	setp.lt.s32 	%p216, %r862, %r189;
	@%p216 bra 	$L__BB0_299;
$L__BB0_303:
	bar.sync 	0;
	add.s32 	%r848, %r848, 1;
	setp.ne.s32 	%p242, %r848, %r186;
	@%p242 bra 	$L__BB0_257;
$L__BB0_304:
	add.s32 	%r834, %r834, 16;
	setp.lt.s32 	%p243, %r834, %r173;
	@%p243 bra 	$L__BB0_209;
$L__BB0_305:
	ld.param.u32 	%r785, [_Z26flashAttn2_bwd_wmma_kernelPKfS0_S0_S0_PfS1_S1_iiifii_param_11];
	add.s32 	%r833, %r833, 16;
	setp.lt.s32 	%p244, %r833, %r785;
	add.s32 	%r832, %r832, -16;
	@%p244 bra 	$L__BB0_206;
$L__BB0_306:
	ld.param.u32 	%r792, [_Z26flashAttn2_bwd_wmma_kernelPKfS0_S0_S0_PfS1_S1_iiifii_param_12];
	ld.param.u32 	%r769, [_Z26flashAttn2_bwd_wmma_kernelPKfS0_S0_S0_PfS1_S1_iiifii_param_7];
	add.s32 	%r829, %r829, %r792;
	setp.lt.s32 	%p245, %r829, %r769;
	@%p245 bra 	$L__BB0_198;
$L__BB0_307:
	ret;
$L__BB0_308:
	ld.param.u32 	%r770, [_Z26flashAttn2_bwd_wmma_kernelPKfS0_S0_S0_PfS1_S1_iiifii_param_11];
	shl.b32 	%r284, %r793, 2;
	add.s32 	%r285, %r6, %r284;
	mov.b32 	%r286, -8388608;
	st.shared.u32 	[%r285], %r286;
	add.s32 	%r287, %r285, %r7;
	mov.b32 	%r288, 0;
	st.shared.u32 	[%r287], %r288;
	add.s32 	%r289, %r287, %r7;
	st.shared.u32 	[%r289], %r288;
	add.s32 	%r793, %r793, %r1;
	setp.lt.s32 	%p2, %r793, %r770;
	@%p2 bra 	$L__BB0_308;
	bra.uni 	$L__BB0_1;

}


// ===== COMPILED SASS (sm_100) =====

	.target	sm_100

	.elftype	@"ET_EXEC"


//--------------------- .note.nv.tkinfo           --------------------------
	.section	.note.nv.tkinfo,"",@"SHT_NOTE"
	.sectionflags	@"SHF_NOTE_NV_TKINFO"
	.tkinfo
        /*0018*/ 	.word	0x00000002
        /*0030*/ 	.string	""
        /*0030*/ 	.string	"ptxas"
        /*0030*/ 	.string	"Cuda compilation tools, release 13.0, V13.0.88"
        /*0030*/ 	.string	"Build cuda_13.0.r13.0/compiler.36424714_0"
        /*0030*/ 	.string	"-arch sm_100 -m 64 "



//--------------------- .note.nv.cuinfo           --------------------------
	.section	.note.nv.cuinfo,"",@"SHT_NOTE"
	.sectionflags	@"SHF_NOTE_NV_CUINFO"
        /*0018*/ 	.short	0x0002
        /*001a*/ 	.short	0x0064
        /*001c*/ 	.short	0x0082
	.zero		2


//--------------------- .nv.info                  --------------------------
	.section	.nv.info,"",@"SHT_CUDA_INFO"
	.align	4


	//----- nvinfo : EIATTR_REGCOUNT
	.align		4
        /*0000*/ 	.byte	0x04, 0x2f
        /*0002*/ 	.short	(.L_1 - .L_0)
	.align		4
.L_0:
        /*0004*/ 	.word	index@(_Z26flashAttn2_bwd_wmma_kernelPKfS0_S0_S0_PfS1_S1_iiifii)
        /*0008*/ 	.word	0x00000028


	//----- nvinfo : EIATTR_FRAME_SIZE
	.align		4
.L_1:
        /*000c*/ 	.byte	0x04, 0x11
        /*000e*/ 	.short	(.L_3 - .L_2)
	.align		4
.L_2:
        /*0010*/ 	.word	index@($__internal_0_$__cuda_sm20_rcp_rn_f32_slowpath)
        /*0014*/ 	.word	0x00000000


	//----- nvinfo : EIATTR_FRAME_SIZE
	.align		4
.L_3:
        /*0018*/ 	.byte	0x04, 0x11
        /*001a*/ 	.short	(.L_5 - .L_4)
	.align		4
.L_4:
        /*001c*/ 	.word	index@(_Z26flashAttn2_bwd_wmma_kernelPKfS0_S0_S0_PfS1_S1_iiifii)
        /*0020*/ 	.word	0x00000000


	//----- nvinfo : EIATTR_MIN_STACK_SIZE
	.align		4
.L_5:
        /*0024*/ 	.byte	0x04, 0x12
        /*0026*/ 	.short	(.L_7 - .L_6)
	.align		4
.L_6:
        /*0028*/ 	.word	index@(_Z26flashAttn2_bwd_wmma_kernelPKfS0_S0_S0_PfS1_S1_iiifii)
        /*002c*/ 	.word	0x00000000
.L_7:


//--------------------- .nv.compat                --------------------------
	.section	.nv.compat,"",@"SHT_CUDA_COMPAT_INFO"
	.align	4
        /*0000*/ 	.byte	0x02, 0x09, 0x00, 0x00, 0x02, 0x02, 0x01, 0x00, 0x02, 0x05, 0x05, 0x00, 0x03, 0x07, 0x01, 0x01
        /*0010*/ 	.byte	0x02, 0x03, 0x00, 0x00, 0x02, 0x06, 0x01, 0x00, 0x04, 0x0b, 0x08, 0x00, 0x01, 0x00, 0x00, 0x00
        /*0020*/ 	.byte	0x00, 0x00, 0x00, 0x00


//--------------------- .nv.info._Z26flashAttn2_bwd_wmma_kernelPKfS0_S0_S0_PfS1_S1_iiifii --------------------------
	.section	.nv.info._Z26flashAttn2_bwd_wmma_kernelPKfS0_S0_S0_PfS1_S1_iiifii,"",@"SHT_CUDA_INFO"
	.sectionflags	@""
	.align	4


	//----- nvinfo : EIATTR_CUDA_API_VERSION
	.align		4
        /*0000*/ 	.byte	0x04, 0x37
        /*0002*/ 	.short	(.L_9 - .L_8)
.L_8:
        /*0004*/ 	.word	0x00000082


	//----- nvinfo : EIATTR_KPARAM_INFO
	.align		4
.L_9:
        /*0008*/ 	.byte	0x04, 0x17
        /*000a*/ 	.short	(.L_11 - .L_10)
.L_10:
        /*000c*/ 	.word	0x00000000
        /*0010*/ 	.short	0x000c
        /*0012*/ 	.short	0x004c
        /*0014*/ 	.byte	0x00, 0xf0, 0x11, 0x00


	//----- nvinfo : EIATTR_KPARAM_INFO
	.align		4
.L_11:
        /*0018*/ 	.byte	0x04, 0x17
        /*001a*/ 	.short	(.L_13 - .L_12)
.L_12:
        /*001c*/ 	.word	0x00000000
        /*0020*/ 	.short	0x000b
        /*0022*/ 	.short	0x0048
        /*0024*/ 	.byte	0x00, 0xf0, 0x11, 0x00


	//----- nvinfo : EIATTR_KPARAM_INFO
	.align		4
.L_13:
        /*0028*/ 	.byte	0x04, 0x17
        /*002a*/ 	.short	(.L_15 - .L_14)
.L_14:
        /*002c*/ 	.word	0x00000000
        /*0030*/ 	.short	0x000a
        /*0032*/ 	.short	0x0044
        /*0034*/ 	.byte	0x00, 0xf0, 0x11, 0x00


	//----- nvinfo : EIATTR_KPARAM_INFO
	.align		4
.L_15:
        /*0038*/ 	.byte	0x04, 0x17
        /*003a*/ 	.short	(.L_17 - .L_16)
.L_16:
        /*003c*/ 	.word	0x00000000
        /*0040*/ 	.short	0x0009
        /*0042*/ 	.short	0x0040
        /*0044*/ 	.byte	0x00, 0xf0, 0x11, 0x00


	//----- nvinfo : EIATTR_KPARAM_INFO
	.align		4
.L_17:
        /*0048*/ 	.byte	0x04, 0x17
        /*004a*/ 	.short	(.L_19 - .L_18)
.L_18:
        /*004c*/ 	.word	0x00000000
        /*0050*/ 	.short	0x0008
        /*0052*/ 	.short	0x003c
        /*0054*/ 	.byte	0x00, 0xf0, 0x11, 0x00


	//----- nvinfo : EIATTR_KPARAM_INFO
	.align		4
.L_19:
        /*0058*/ 	.byte	0x04, 0x17
        /*005a*/ 	.short	(.L_21 - .L_20)
.L_20:
        /*005c*/ 	.word	0x00000000
        /*0060*/ 	.short	0x0007
        /*0062*/ 	.short	0x0038
        /*0064*/ 	.byte	0x00, 0xf0, 0x11, 0x00


	//----- nvinfo : EIATTR_KPARAM_INFO
	.align		4
.L_21:
        /*0068*/ 	.byte	0x04, 0x17
        /*006a*/ 	.short	(.L_23 - .L_22)
.L_22:
        /*006c*/ 	.word	0x00000000
        /*0070*/ 	.short	0x0006
        /*0072*/ 	.short	0x0030
        /*0074*/ 	.byte	0x00, 0xf5, 0x21, 0x00


	//----- nvinfo : EIATTR_KPARAM_INFO
	.align		4
.L_23:
        /*0078*/ 	.byte	0x04, 0x17
        /*007a*/ 	.short	(.L_25 - .L_24)
.L_24:
        /*007c*/ 	.word	0x00000000
        /*0080*/ 	.short	0x0005
        /*0082*/ 	.short	0x0028
        /*0084*/ 	.byte	0x00, 0xf5, 0x21, 0x00


	//----- nvinfo : EIATTR_KPARAM_INFO
	.align		4
.L_25:
        /*0088*/ 	.byte	0x04, 0x17
        /*008a*/ 	.short	(.L_27 - .L_26)
.L_26:
        /*008c*/ 	.word	0x00000000
        /*0090*/ 	.short	0x0004
        /*0092*/ 	.short	0x0020
        /*0094*/ 	.byte	0x00, 0xf5, 0x21, 0x00


	//----- nvinfo : EIATTR_KPARAM_INFO
	.align		4
.L_27:
        /*0098*/ 	.byte	0x04, 0x17
        /*009a*/ 	.short	(.L_29 - .L_28)
.L_28:
        /*009c*/ 	.word	0x00000000
        /*00a0*/ 	.short	0x0003
        /*00a2*/ 	.short	0x0018
        /*00a4*/ 	.byte	0x00, 0xf5, 0x21, 0x00


	//----- nvinfo : EIATTR_KPARAM_INFO
	.align		4
.L_29:
        /*00a8*/ 	.byte	0x04, 0x17
        /*00aa*/ 	.short	(.L_31 - .L_30)
.L_30:
        /*00ac*/ 	.word	0x00000000
        /*00b0*/ 	.short	0x0002
        /*00b2*/ 	.short	0x0010
        /*00b4*/ 	.byte	0x00, 0xf5, 0x21, 0x00


	//----- nvinfo : EIATTR_KPARAM_INFO
	.align		4
.L_31:
        /*00b8*/ 	.byte	0x04, 0x17
        /*00ba*/ 	.short	(.L_33 - .L_32)
.L_32:
        /*00bc*/ 	.word	0x00000000
        /*00c0*/ 	.short	0x0001
        /*00c2*/ 	.short	0x0008
        /*00c4*/ 	.byte	0x00, 0xf5, 0x21, 0x00


	//----- nvinfo : EIATTR_KPARAM_INFO
	.align		4
.L_33:
        /*00c8*/ 	.byte	0x04, 0x17
        /*00ca*/ 	.short	(.L_35 - .L_34)
.L_34:
        /*00cc*/ 	.word	0x00000000
        /*00d0*/ 	.short	0x0000
        /*00d2*/ 	.short	0x0000
        /*00d4*/ 	.byte	0x00, 0xf5, 0x21, 0x00


	//----- nvinfo : EIATTR_SPARSE_MMA_MASK
	.align		4
.L_35:
        /*00d8*/ 	.byte	0x03, 0x50
        /*00da*/ 	.short	0x0000


	//----- nvinfo : EIATTR_WMMA_USED
	.align		4
        /*00dc*/ 	.byte	0x01, 0x2b
	.zero		2


	//----- nvinfo : EIATTR_MAXREG_COUNT
	.align		4
        /*00e0*/ 	.byte	0x03, 0x1b
        /*00e2*/ 	.short	0x00ff


	//----- nvinfo : EIATTR_NUM_BARRIERS
	.align		4
        /*00e4*/ 	.byte	0x02, 0x4c
        /*00e6*/ 	.byte	0x01
	.zero		1


	//----- nvinfo : EIATTR_MERCURY_ISA_VERSION
	.align		4
        /*00e8*/ 	.byte	0x03, 0x5f
        /*00ea*/ 	.short	0x0101


	//----- nvinfo : EIATTR_COOP_GROUP_MASK_REGIDS
	.align		4
        /*00ec*/ 	.byte	0x04, 0x29
        /*00ee*/ 	.short	(.L_37 - .L_36)


	//   ....[0]....
.L_36:
        /*00f0*/ 	.word	0xffffffff


	//   ....[1]....
        /*00f4*/ 	.word	0xffffffff


	//   ....[2]....
        /*00f8*/ 	.word	0xffffffff


	//   ....[3]....
        /*00fc*/ 	.word	0xffffffff


	//   ....[4]....
        /*0100*/ 	.word	0xffffffff


	//   ....[5]....
        /*0104*/ 	.word	0xffffffff


	//   ....[6]....
        /*0108*/ 	.word	0xffffffff


	//   ....[7]....
        /*010c*/ 	.word	0xffffffff


	//   ....[8]....
        /*0110*/ 	.word	0xffffffff


	//   ....[9]....
        /*0114*/ 	.word	0xffffffff


	//   ....[10]....
        /*0118*/ 	.word	0xffffffff


	//   ....[11]....
        /*011c*/ 	.word	0xffffffff


	//   ....[12]....
        /*0120*/ 	.word	0xffffffff


	//   ....[13]....
        /*0124*/ 	.word	0xffffffff


	//   ....[14]....
        /*0128*/ 	.word	0xffffffff


	//   ....[15]....
        /*012c*/ 	.word	0xffffffff


	//   ....[16]....
        /*0130*/ 	.word	0xffffffff


	//   ....[17]....
        /*0134*/ 	.word	0xffffffff


	//   ....[18]....
        /*0138*/ 	.word	0xffffffff


	//   ....[19]....
        /*013c*/ 	.word	0xffffffff


	//   ....[20]....
        /*0140*/ 	.word	0xffffffff


	//   ....[21]....
        /*0144*/ 	.word	0xffffffff


	//   ....[22]....
        /*0148*/ 	.word	0xffffffff


	//   ....[23]....
        /*014c*/ 	.word	0xffffffff


	//   ....[24]....
        /*0150*/ 	.word	0xffffffff


	//   ....[25]....
        /*0154*/ 	.word	0xffffffff


	//   ....[26]....
        /*0158*/ 	.word	0xffffffff


	//   ....[27]....
        /*015c*/ 	.word	0xffffffff


	//   ....[28]....
        /*0160*/ 	.word	0xffffffff


	//   ....[29]....
        /*0164*/ 	.word	0xffffffff


	//   ....[30]....
        /*0168*/ 	.word	0xffffffff


	//   ....[31]....
        /*016c*/ 	.word	0xffffffff


	//   ....[32]....
        /*0170*/ 	.word	0xffffffff


	//   ....[33]....
        /*0174*/ 	.word	0xffffffff


	//   ....[34]....
        /*0178*/ 	.word	0xffffffff


	//   ....[35]....
        /*017c*/ 	.word	0xffffffff


	//   ....[36]....
        /*0180*/ 	.word	0xffffffff


	//   ....[37]....
        /*0184*/ 	.word	0xffffffff


	//   ....[38]....
        /*0188*/ 	.word	0xffffffff


	//   ....[39]....
        /*018c*/ 	.word	0x05000010


	//   ....[40]....
        /*0190*/ 	.word	0x05000010


	//   ....[41]....
        /*0194*/ 	.word	0x05000010


	//   ....[42]....
        /*0198*/ 	.word	0x05000010


	//   ....[43]....
        /*019c*/ 	.word	0x05000010


	//   ....[44]....
        /*01a0*/ 	.word	0x05000010


	//   ....[45]....
        /*01a4*/ 	.word	0x05000010


	//   ....[46]....
        /*01a8*/ 	.word	0x05000010


	//   ....[47]....
        /*01ac*/ 	.word	0x05000010


	//   ....[48]....
        /*01b0*/ 	.word	0x05000010


	//   ....[49]....
        /*01b4*/ 	.word	0x05000010


	//   ....[50]....
        /*01b8*/ 	.word	0x05000010


	//   ....[51]....
        /*01bc*/ 	.word	0x05000010


	//   ....[52]....
        /*01c0*/ 	.word	0x05000010


	//   ....[53]....
        /*01c4*/ 	.word	0x05000010


	//   ....[54]....
        /*01c8*/ 	.word	0x05000010


	//   ....[55]....
        /*01cc*/ 	.word	0x05000010


	//   ....[56]....
        /*01d0*/ 	.word	0x05000010


	//   ....[57]....
        /*01d4*/ 	.word	0x05000010


	//   ....[58]....
        /*01d8*/ 	.word	0x05000010


	//   ....[59]....
        /*01dc*/ 	.word	0x05000010


	//   ....[60]....
        /*01e0*/ 	.word	0x05000010


	//   ....[61]....
        /*01e4*/ 	.word	0x05000010


	//   ....[62]....
        /*01e8*/ 	.word	0x05000010


	//   ....[63]....
        /*01ec*/ 	.word	0x05000010


	//   ....[64]....
        /*01f0*/ 	.word	0x05000010


	//----- nvinfo : EIATTR_COOP_GROUP_INSTR_OFFSETS
	.align		4
.L_37:
        /*01f4*/ 	.byte	0x04, 0x28
        /*01f6*/ 	.short	(.L_39 - .L_38)


	//   ....[0]....
.L_38:
        /*01f8*/ 	.word	0x00001330


	//   ....[1]....
        /*01fc*/ 	.word	0x00001710


	//   ....[2]....
        /*0200*/ 	.word	0x00001870


	//   ....[3]....
        /*0204*/ 	.word	0x00001c30


	//   ....[4]....
        /*0208*/ 	.word	0x00001c70


	//   ....[5]....
        /*020c*/ 	.word	0x00001c90


	//   ....[6]....
        /*0210*/ 	.word	0x00001cb0


	//   ....[7]....
        /*0214*/ 	.word	0x00001cd0


	//   ....[8]....
        /*0218*/ 	.word	0x00001d70


	//   ....[9]....
        /*021c*/ 	.word	0x00001d90


	//   ....[10]....
        /*0220*/ 	.word	0x00001db0


	//   ....[11]....
        /*0224*/ 	.word	0x00001dd0


	//   ....[12]....
        /*0228*/ 	.word	0x00001df0


	//   ....[13]....
        /*022c*/ 	.word	0x000020c0


	//   ....[14]....
        /*0230*/ 	.word	0x000020f0


	//   ....[15]....
        /*0234*/ 	.word	0x00002110


	//   ....[16]....
        /*0238*/ 	.word	0x00002130


	//   ....[17]....
        /*023c*/ 	.word	0x00002150


	//   ....[18]....
        /*0240*/ 	.word	0x000021f0


	//   ....[19]....
        /*0244*/ 	.word	0x00002210


	//   ....[20]....
        /*0248*/ 	.word	0x00002230


	//   ....[21]....
        /*024c*/ 	.word	0x00002250


	//   ....[22]....
        /*0250*/ 	.word	0x00002270


	//   ....[23]....
        /*0254*/ 	.word	0x00002fe0


	//   ....[24]....
        /*0258*/ 	.word	0x000034d0


	//   ....[25]....
        /*025c*/ 	.word	0x00003640


	//   ....[26]....
        /*0260*/ 	.word	0x00005390


	//   ....[27]....
        /*0264*/ 	.word	0x000053b0


	//   ....[28]....
        /*0268*/ 	.word	0x000053d0


	//   ....[29]....
        /*026c*/ 	.word	0x000053f0


	//   ....[30]....
        /*0270*/ 	.word	0x00005410


	//   ....[31]....
        /*0274*/ 	.word	0x000054e0


	//   ....[32]....
        /*0278*/ 	.word	0x00005500


	//   ....[33]....
        /*027c*/ 	.word	0x00005520


	//   ....[34]....
        /*0280*/ 	.word	0x00005540


	//   ....[35]....
        /*0284*/ 	.word	0x00005560


	//   ....[36]....
        /*0288*/ 	.word	0x00006520


	//   ....[37]....
        /*028c*/ 	.word	0x00006a40


	//   ....[38]....
        /*0290*/ 	.word	0x00006bb0


	//   ....[39]....
        /*0294*/ 	.word	0x000091e0


	//   ....[40]....
        /*0298*/ 	.word	0x00009240


	//   ....[41]....
        /*029c*/ 	.word	0x000092d0


	//   ....[42]....
        /*02a0*/ 	.word	0x00009340


	//   ....[43]....
        /*02a4*/ 	.word	0x000093b0


	//   ....[44]....
        /*02a8*/ 	.word	0x00009420


	//   ....[45]....
        /*02ac*/ 	.word	0x00009490


	//   ....[46]....
        /*02b0*/ 	.word	0x00009520


	//   ....[47]....
        /*02b4*/ 	.word	0x00009590


	//   ....[48]....
        /*02b8*/ 	.word	0x00009600


	//   ....[49]....
        /*02bc*/ 	.word	0x00009670


	//   ....[50]....
        /*02c0*/ 	.word	0x000096e0


	//   ....[51]....
        /*02c4*/ 	.word	0x00009730


	//   ....[52]....
        /*02c8*/ 	.word	0x00009790


	//   ....[53]....
        /*02cc*/ 	.word	0x00009830


	//   ....[54]....
        /*02d0*/ 	.word	0x000098d0


	//   ....[55]....
        /*02d4*/ 	.word	0x00009940


	//   ....[56]....
        /*02d8*/ 	.word	0x000099b0


	//   ....[57]....
        /*02dc*/ 	.word	0x00009a20


	//   ....[58]....
        /*02e0*/ 	.word	0x00009ab0


	//   ....[59]....
        /*02e4*/ 	.word	0x00009b20


	//   ....[60]....
        /*02e8*/ 	.word	0x00009b90


	//   ....[61]....
        /*02ec*/ 	.word	0x00009c00


	//   ....[62]....
        /*02f0*/ 	.word	0x00009c70


	//   ....[63]....
        /*02f4*/ 	.word	0x00009cd0


	//   ....[64]....
        /*02f8*/ 	.word	0x00009d30


	//----- nvinfo : EIATTR_VRC_CTA_INIT_COUNT
	.align		4
.L_39:
        /*02fc*/ 	.byte	0x02, 0x4a
	.zero		1
	.zero		1


	//----- nvinfo : EIATTR_EXIT_INSTR_OFFSETS
	.align		4
        /*0300*/ 	.byte	0x04, 0x1c
        /*0302*/ 	.short	(.L_41 - .L_40)


	//   ....[0]....
.L_40:
        /*0304*/ 	.word	0x000006a0


	//   ....[1]....
        /*0308*/ 	.word	0x000091b0


	//----- nvinfo : EIATTR_CRS_STACK_SIZE
	.align		4
.L_41:
        /*030c*/ 	.byte	0x04, 0x1e
        /*030e*/ 	.short	(.L_43 - .L_42)
.L_42:
        /*0310*/ 	.word	0x00000000


	//----- nvinfo : EIATTR_CBANK_PARAM_SIZE
	.align		4
.L_43:
        /*0314*/ 	.byte	0x03, 0x19
        /*0316*/ 	.short	0x0050


	//----- nvinfo : EIATTR_PARAM_CBANK
	.align		4
        /*0318*/ 	.byte	0x04, 0x0a
        /*031a*/ 	.short	(.L_45 - .L_44)
	.align		4
.L_44:
        /*031c*/ 	.word	index@(.nv.constant0._Z26flashAttn2_bwd_wmma_kernelPKfS0_S0_S0_PfS1_S1_iiifii)
        /*0320*/ 	.short	0x0380
        /*0322*/ 	.short	0x0050


	//----- nvinfo : EIATTR_SW_WAR
	.align		4
.L_45:
        /*0324*/ 	.byte	0x04, 0x36
        /*0326*/ 	.short	(.L_47 - .L_46)
.L_46:
        /*0328*/ 	.word	0x00000008
.L_47:


//--------------------- .nv.callgraph             --------------------------
	.section	.nv.callgraph,"",@"SHT_CUDA_CALLGRAPH"
	.align	4
	.sectionentsize	8
	.align		4
        /*0000*/ 	.word	0x00000000
	.align		4
        /*0004*/ 	.word	0xffffffff
	.align		4
        /*0008*/ 	.word	0x00000000
	.align		4
        /*000c*/ 	.word	0xfffffffe
	.align		4
        /*0010*/ 	.word	0x00000000
	.align		4
        /*0014*/ 	.word	0xfffffffd
	.align		4
        /*0018*/ 	.word	0x00000000
	.align		4
        /*001c*/ 	.word	0xfffffffc


//--------------------- .text._Z26flashAttn2_bwd_wmma_kernelPKfS0_S0_S0_PfS1_S1_iiifii --------------------------
	.section	.text._Z26flashAttn2_bwd_wmma_kernelPKfS0_S0_S0_PfS1_S1_iiifii,"ax",@progbits
	.align	128
        .global         _Z26flashAttn2_bwd_wmma_kernelPKfS0_S0_S0_PfS1_S1_iiifii
        .type           _Z26flashAttn2_bwd_wmma_kernelPKfS0_S0_S0_PfS1_S1_iiifii,@function
        .size           _Z26flashAttn2_bwd_wmma_kernelPKfS0_S0_S0_PfS1_S1_iiifii,(.L_x_180 - _Z26flashAttn2_bwd_wmma_kernelPKfS0_S0_S0_PfS1_S1_iiifii)
        .other          _Z26flashAttn2_bwd_wmma_kernelPKfS0_S0_S0_PfS1_S1_iiifii,@"STO_CUDA_ENTRY STV_DEFAULT"
_Z26flashAttn2_bwd_wmma_kernelPKfS0_S0_S0_PfS1_S1_iiifii:
.text._Z26flashAttn2_bwd_wmma_kernelPKfS0_S0_S0_PfS1_S1_iiifii:
[----:B------:R-:W-:Y:S01]  /*0000*/  LDC R1, c[0x0][0x37c] ;  /* 0x0000df00ff017b82 */ /* 0x000fe20000000800 */
[----:B------:R-:W0:Y:S01]  /*0010*/  S2R R2, SR_TID.X ;  /* 0x0000000000027919 */ /* 0x000e220000002100 */
[----:B------:R-:W1:Y:S06]  /*0020*/  LDCU UR8, c[0x0][0x3bc] ;  /* 0x00007780ff0877ac */ /* 0x000e6c0008000800 */
[----:B------:R-:W2:Y:S01]  /*0030*/  S2UR UR7, SR_CgaCtaId ;  /* 0x00000000000779c3 */ /* 0x000ea20000008800 */
[----:B------:R-:W-:Y:S01]  /*0040*/  BSSY.RECONVERGENT B0, `(.L_x_0) ;  /* 0x000001f000007945 */ /* 0x000fe20003800200 */
[----:B------:R-:W1:Y:S01]  /*0050*/  LDCU.64 UR10, c[0x0][0x3c8] ;  /* 0x00007900ff0a77ac */ /* 0x000e620008000a00 */
[----:B------:R-:W-:Y:S01]  /*0060*/  UMOV UR5, 0x400 ;  /* 0x0000040000057882 */ /* 0x000fe20000000000 */
[----:B------:R-:W3:Y:S04]  /*0070*/  LDCU.64 UR18, c[0x0][0x358] ;  /* 0x00006b00ff1277ac */ /* 0x000ee80008000a00 */
[----:B------:R-:W4:Y:S01]  /*0080*/  S2UR UR25, SR_CTAID.Y ;  /* 0x00000000001979c3 */ /* 0x000f220000002600 */
[----:B------:R-:W-:Y:S01]  /*0090*/  UIADD3 UR5, UPT, UPT, UR5, 0x80, URZ ;  /* 0x0000008005057890 */ /* 0x000fe2000fffe0ff */
[----:B------:R-:W3:Y:S01]  /*00a0*/  LDCU UR9, c[0x0][0x3b8] ;  /* 0x00007700ff0977ac */ /* 0x000ee20008000800 */
[----:B------:R-:W3:Y:S01]  /*00b0*/  LDCU.64 UR16, c[0x0][0x3a0] ;  /* 0x00007400ff1077ac */ /* 0x000ee20008000a00 */
[----:B-1----:R-:W-:-:S02]  /*00c0*/  UIMAD UR4, UR8, UR11, URZ ;  /* 0x0000000b080472a4 */ /* 0x002fc4000f8e02ff */
[----:B------:R-:W-:Y:S02]  /*00d0*/  ULEA UR11, UR10, 0xf, 0x2 ;  /* 0x0000000f0a0b7891 */ /* 0x000fe4000f8e10ff */
[----:B------:R-:W-:Y:S02]  /*00e0*/  ULEA UR4, UR4, 0xf, 0x2 ;  /* 0x0000000f04047891 */ /* 0x000fe4000f8e10ff */
[----:B--2---:R-:W-:Y:S01]  /*00f0*/  ULEA UR7, UR7, UR5, 0x18 ;  /* 0x0000000507077291 */ /* 0x004fe2000f8ec0ff */
[C---:B0-----:R-:W-:Y:S01]  /*0100*/  ISETP.GE.AND P0, PT, R2.reuse, UR10, PT ;  /* 0x0000000a02007c0c */ /* 0x041fe2000bf06270 */
[----:B------:R-:W-:Y:S02]  /*0110*/  ULOP3.LUT UR4, UR4, 0xfffffff0, URZ, 0xc0, !UPT ;  /* 0xfffffff004047892 */ /* 0x000fe4000f8ec0ff */
[----:B------:R-:W-:Y:S02]  /*0120*/  UIMAD UR6, UR8, UR10, URZ ;  /* 0x0000000a080672a4 */ /* 0x000fe4000f8e02ff */
[----:B------:R-:W-:Y:S01]  /*0130*/  USHF.R.S32.HI UR22, URZ, 0x1f, UR8 ;  /* 0x0000001fff167899 */ /* 0x000fe20008011408 */
[----:B------:R-:W0:Y:S03]  /*0140*/  LDCU UR23, c[0x0][0x360] ;  /* 0x00006c00ff1777ac */ /* 0x000e260008000800 */
[----:B------:R-:W-:Y:S01]  /*0150*/  ISETP.GE.AND P1, PT, R2, UR6, PT ;  /* 0x0000000602007c0c */ /* 0x000fe2000bf26270 */
[----:B------:R-:W-:-:S02]  /*0160*/  ULOP3.LUT UR11, UR11, 0xfffffff0, URZ, 0xc0, !UPT ;  /* 0xfffffff00b0b7892 */ /* 0x000fc4000f8ec0ff */
[----:B------:R-:W-:Y:S01]  /*0170*/  UIADD3 UR12, UPT, UPT, UR4, UR7, URZ ;  /* 0x00000007040c7290 */ /* 0x000fe2000fffe0ff */
[----:B---34-:R-:W-:Y:S11]  /*0180*/  @P0 BRA `(.L_x_1) ;  /* 0x0000000000280947 */ /* 0x018ff60003800000 */
[----:B------:R-:W-:Y:S02]  /*0190*/  IMAD.MOV.U32 R0, RZ, RZ, R2 ;  /* 0x000000ffff007224 */ /* 0x000fe400078e0002 */
[----:B------:R-:W-:-:S07]  /*01a0*/  IMAD.MOV.U32 R6, RZ, RZ, -0x800000 ;  /* 0xff800000ff067424 */ /* 0x000fce00078e00ff */
.L_x_2:
[C---:B-1----:R-:W-:Y:S01]  /*01b0*/  LEA R3, R0.reuse, UR12, 0x2 ;  /* 0x0000000c00037c11 */ /* 0x042fe2000f8e10ff */
[----:B0-----:R-:W-:-:S04]  /*01c0*/  VIADD R0, R0, UR23 ;  /* 0x0000001700007c36 */ /* 0x001fc80008000000 */
[----:B------:R-:W-:Y:S01]  /*01d0*/  VIADD R4, R3, UR11 ;  /* 0x0000000b03047c36 */ /* 0x000fe20008000000 */
[----:B------:R1:W-:Y:S01]  /*01e0*/  STS [R3], R6 ;  /* 0x0000000603007388 */ /* 0x0003e20000000800 */
[----:B------:R-:W-:-:S03]  /*01f0*/  ISETP.GE.AND P0, PT, R0, UR10, PT ;  /* 0x0000000a00007c0c */ /* 0x000fc6000bf06270 */
[----:B------:R1:W-:Y:S04]  /*0200*/  STS [R3+UR11], RZ ;  /* 0x000000ff03007988 */ /* 0x0003e8000800080b */
[----:B------:R1:W-:Y:S06]  /*0210*/  STS [R4+UR11], RZ ;  /* 0x000000ff04007988 */ /* 0x0003ec000800080b */
[----:B------:R-:W-:Y:S05]  /*0220*/  @!P0 BRA `(.L_x_2) ;  /* 0xfffffffc00e08947 */ /* 0x000fea000383ffff */
.L_x_1:
[----:B0-----:R-:W-:Y:S05]  /*0230*/  BSYNC.RECONVERGENT B0 ;  /* 0x0000000000007941 */ /* 0x001fea0003800200 */
.L_x_0:
[----:B------:R-:W-:Y:S01]  /*0240*/  BSSY.RECONVERGENT B0, `(.L_x_3) ;  /* 0x0000040000007945 */ /* 0x000fe20003800200 */
[----:B------:R-:W-:-:S03]  /*0250*/  LOP3.LUT R7, R2, 0x1f, RZ, 0xc0, !PT ;  /* 0x0000001f02077812 */ /* 0x000fc600078ec0ff */
[----:B------:R-:W-:Y:S05]  /*0260*/  @P1 BRA `(.L_x_4) ;  /* 0x0000000000f41947 */ /* 0x000fea0003800000 */
[----:B------:R-:W-:Y:S01]  /*0270*/  MOV R0, UR8 ;  /* 0x0000000800007c02 */ /* 0x000fe20008000f00 */
[----:B-1----:R-:W0:Y:S01]  /*0280*/  LDC R3, c[0x0][0x3bc] ;  /* 0x0000ef00ff037b82 */ /* 0x002e220000000800 */
[----:B------:R-:W-:Y:S02]  /*0290*/  MOV R6, R2 ;  /* 0x0000000200067202 */ /* 0x000fe40000000f00 */
[----:B------:R-:W-:-:S04]  /*02a0*/  IABS R0, R0 ;  /* 0x0000000000007213 */ /* 0x000fc80000000000 */
[----:B------:R-:W1:Y:S01]  /*02b0*/  I2F.RP R5, R0 ;  /* 0x0000000000057306 */ /* 0x000e620000209400 */
[----:B------:R-:W2:Y:S07]  /*02c0*/  LDC R4, c[0x0][0x3c8] ;  /* 0x0000f200ff047b82 */ /* 0x000eae0000000800 */
[----:B-1----:R-:W1:Y:S02]  /*02d0*/  MUFU.RCP R5, R5 ;  /* 0x0000000500057308 */ /* 0x002e640000001000 */
[----:B-1----:R-:W-:-:S06]  /*02e0*/  VIADD R8, R5, 0xffffffe ;  /* 0x0ffffffe05087836 */ /* 0x002fcc0000000000 */
[----:B------:R1:W3:Y:S02]  /*02f0*/  F2I.FTZ.U32.TRUNC.NTZ R9, R8 ;  /* 0x0000000800097305 */ /* 0x0002e4000021f000 */
[----:B-1----:R-:W-:Y:S02]  /*0300*/  IMAD.MOV.U32 R8, RZ, RZ, RZ ;  /* 0x000000ffff087224 */ /* 0x002fe400078e00ff */
[----:B---3--:R-:W-:-:S04]  /*0310*/  IMAD.MOV R11, RZ, RZ, -R9 ;  /* 0x000000ffff0b7224 */ /* 0x008fc800078e0a09 */
[----:B------:R-:W-:-:S04]  /*0320*/  IMAD R11, R11, R0, RZ ;  /* 0x000000000b0b7224 */ /* 0x000fc800078e02ff */
[----:B0-2---:R-:W-:-:S07]  /*0330*/  IMAD.HI.U32 R9, R9, R11, R8 ;  /* 0x0000000b09097227 */ /* 0x005fce00078e0008 */
.L_x_7:
[----:B------:R-:W-:Y:S01]  /*0340*/  IABS R8, R6 ;  /* 0x0000000600087213 */ /* 0x000fe20000000000 */
[----:B------:R-:W-:Y:S01]  /*0350*/  BSSY.RECONVERGENT B1, `(.L_x_5) ;  /* 0x000002b000017945 */ /* 0x000fe20003800200 */
[----:B------:R-:W-:-:S03]  /*0360*/  IABS R14, R3 ;  /* 0x00000003000e7213 */ /* 0x000fc60000000000 */
[----:B------:R-:W-:-:S04]  /*0370*/  IMAD.HI.U32 R5, R9, R8, RZ ;  /* 0x0000000809057227 */ /* 0x000fc800078e00ff */
[----:B------:R-:W-:-:S04]  /*0380*/  IMAD.MOV R11, RZ, RZ, -R5 ;  /* 0x000000ffff0b7224 */ /* 0x000fc800078e0a05 */
[----:B------:R-:W-:Y:S01]  /*0390*/  IMAD R11, R14, R11, R8 ;  /* 0x0000000b0e0b7224 */ /* 0x000fe200078e0208 */
[----:B------:R-:W-:-:S04]  /*03a0*/  LOP3.LUT R8, R6, R3, RZ, 0x3c, !PT ;  /* 0x0000000306087212 */ /* 0x000fc800078e3cff */
[----:B------:R-:W-:Y:S02]  /*03b0*/  ISETP.GT.U32.AND P1, PT, R0, R11, PT ;  /* 0x0000000b0000720c */ /* 0x000fe40003f24070 */
[----:B------:R-:W-:Y:S02]  /*03c0*/  ISETP.GE.AND P2, PT, R8, RZ, PT ;  /* 0x000000ff0800720c */ /* 0x000fe40003f46270 */
[----:B------:R-:W-:-:S09]  /*03d0*/  LOP3.LUT R8, RZ, R3, RZ, 0x33, !PT ;  /* 0x00000003ff087212 */ /* 0x000fd200078e33ff */
[----:B------:R-:W-:Y:S02]  /*03e0*/  @!P1 IMAD.IADD R11, R11, 0x1, -R14 ;  /* 0x000000010b0b9824 */ /* 0x000fe400078e0a0e */
[----:B------:R-:W-:-:S03]  /*03f0*/  @!P1 VIADD R5, R5, 0x1 ;  /* 0x0000000105059836 */ /* 0x000fc60000000000 */
[----:B------:R-:W-:-:S13]  /*0400*/  ISETP.GE.U32.AND P0, PT, R11, R0, PT ;  /* 0x000000000b00720c */ /* 0x000fda0003f06070 */
[----:B------:R-:W-:Y:S02]  /*0410*/  @P0 IADD3 R5, PT, PT, R5, 0x1, RZ ;  /* 0x0000000105050810 */ /* 0x000fe40007ffe0ff */
[----:B------:R-:W-:-:S03]  /*0420*/  ISETP.NE.AND P0, PT, R3, RZ, PT ;  /* 0x000000ff0300720c */ /* 0x000fc60003f05270 */
[----:B------:R-:W-:-:S05]  /*0430*/  @!P2 IMAD.MOV R5, RZ, RZ, -R5 ;  /* 0x000000ffff05a224 */ /* 0x000fca00078e0a05 */
[----:B------:R-:W-:-:S05]  /*0440*/  SEL R5, R8, R5, !P0 ;  /* 0x0000000508057207 */ /* 0x000fca0004000000 */
[----:B------:R-:W-:-:S05]  /*0450*/  IMAD R12, R4, UR25, R5 ;  /* 0x00000019040c7c24 */ /* 0x000fca000f8e0205 */
[----:B------:R-:W-:-:S13]  /*0460*/  ISETP.GE.AND P1, PT, R12, UR9, PT ;  /* 0x000000090c007c0c */ /* 0x000fda000bf26270 */
[----:B------:R-:W-:Y:S05]  /*0470*/  @P1 BRA `(.L_x_6) ;  /* 0x0000000000601947 */ /* 0x000fea0003800000 */
[----:B------:R-:W0:Y:S01]  /*0480*/  I2F.RP R15, R14 ;  /* 0x0000000e000f7306 */ /* 0x000e220000209400 */
[----:B------:R-:W-:Y:S01]  /*0490*/  ISETP.GE.AND P2, PT, R6, RZ, PT ;  /* 0x000000ff0600720c */ /* 0x000fe20003f46270 */
[--C-:B------:R-:W-:Y:S02]  /*04a0*/  IMAD.MOV.U32 R0, RZ, RZ, R14.reuse ;  /* 0x000000ffff007224 */ /* 0x100fe400078e000e */
[----:B------:R-:W-:-:S03]  /*04b0*/  IMAD.IADD R10, R11, 0x1, -R14 ;  /* 0x000000010b0a7824 */ /* 0x000fc600078e0a0e */
[----:B------:R-:W-:-:S04]  /*04c0*/  ISETP.GT.U32.AND P1, PT, R0, R11, PT ;  /* 0x0000000b0000720c */ /* 0x000fc80003f24070 */
[----:B------:R-:W-:Y:S02]  /*04d0*/  SEL R9, R10, R11, !P1 ;  /* 0x0000000b0a097207 */ /* 0x000fe40004800000 */
[----:B------:R-:W-:Y:S02]  /*04e0*/  SHF.R.S32.HI R10, RZ, 0x1f, R12 ;  /* 0x0000001fff0a7819 */ /* 0x000fe4000001140c */
[----:B------:R-:W-:Y:S01]  /*04f0*/  @!P2 IADD3 R9, PT, PT, -R9, RZ, RZ ;  /* 0x000000ff0909a210 */ /* 0x000fe20007ffe1ff */
[----:B0-----:R-:W0:Y:S02]  /*0500*/  MUFU.RCP R15, R15 ;  /* 0x0000000f000f7308 */ /* 0x001e240000001000 */
[----:B------:R-:W-:Y:S01]  /*0510*/  IMAD R5, R10, R3, RZ ;  /* 0x000000030a057224 */ /* 0x000fe200078e02ff */
[----:B------:R-:W-:-:S03]  /*0520*/  SEL R8, R8, R9, !P0 ;  /* 0x0000000908087207 */ /* 0x000fc60004000000 */
[----:B------:R-:W-:Y:S01]  /*0530*/  IMAD R5, R12, UR22, R5 ;  /* 0x000000160c057c24 */ /* 0x000fe2000f8e0205 */
[----:B------:R-:W-:-:S03]  /*0540*/  SHF.R.S32.HI R9, RZ, 0x1f, R8 ;  /* 0x0000001fff097819 */ /* 0x000fc60000011408 */
[----:B------:R-:W-:Y:S01]  /*0550*/  IMAD.WIDE.U32 R8, R12, R3, R8 ;  /* 0x000000030c087225 */ /* 0x000fe200078e0008 */
[----:B------:R-:W-:-:S03]  /*0560*/  MOV R12, RZ ;  /* 0x000000ff000c7202 */ /* 0x000fc60000000f00 */
[----:B------:R-:W-:Y:S01]  /*0570*/  IMAD.IADD R5, R9, 0x1, R5 ;  /* 0x0000000109057824 */ /* 0x000fe200078e0205 */
[----:B------:R-:W-:Y:S01]  /*0580*/  LEA R10, P0, R8, UR16, 0x2 ;  /* 0x00000010080a7c11 */ /* 0x000fe2000f8010ff */
[----:B0-----:R-:W-:-:S03]  /*0590*/  VIADD R13, R15, 0xffffffe ;  /* 0x0ffffffe0f0d7836 */ /* 0x001fc60000000000 */
[----:B------:R-:W-:-:S03]  /*05a0*/  LEA.HI.X R11, R8, UR17, R5, 0x2, P0 ;  /* 0x00000011080b7c11 */ /* 0x000fc600080f1405 */
[----:B------:R-:W0:Y:S02]  /*05b0*/  F2I.FTZ.U32.TRUNC.NTZ R13, R13 ;  /* 0x0000000d000d7305 */ /* 0x000e24000021f000 */
[----:B------:R1:W-:Y:S01]  /*05c0*/  STG.E desc[UR18][R10.64], RZ ;  /* 0x000000ff0a007986 */ /* 0x0003e2000c101912 */
[----:B0-----:R-:W-:-:S04]  /*05d0*/  IMAD.MOV R9, RZ, RZ, -R13 ;  /* 0x000000ffff097224 */ /* 0x001fc800078e0a0d */
[----:B------:R-:W-:-:S04]  /*05e0*/  IMAD R9, R9, R14, RZ ;  /* 0x0000000e09097224 */ /* 0x000fc800078e02ff */
[----:B-1----:R-:W-:-:S07]  /*05f0*/  IMAD.HI.U32 R9, R13, R9, R12 ;  /* 0x000000090d097227 */ /* 0x002fce00078e000c */
.L_x_6:
[----:B------:R-:W-:Y:S05]  /*0600*/  BSYNC.RECONVERGENT B1 ;  /* 0x0000000000017941 */ /* 0x000fea0003800200 */
.L_x_5:
[----:B------:R-:W-:-:S05]  /*0610*/  VIADD R6, R6, UR23 ;  /* 0x0000001706067c36 */ /* 0x000fca0008000000 */
[----:B------:R-:W-:-:S13]  /*0620*/  ISETP.GE.AND P0, PT, R6, UR6, PT ;  /* 0x0000000606007c0c */ /* 0x000fda000bf06270 */
[----:B------:R-:W-:Y:S05]  /*0630*/  @!P0 BRA `(.L_x_7) ;  /* 0xfffffffc00408947 */ /* 0x000fea000383ffff */
.L_x_4:
[----:B------:R-:W-:Y:S05]  /*0640*/  BSYNC.RECONVERGENT B0 ;  /* 0x0000000000007941 */ /* 0x000fea0003800200 */
.L_x_3:
[----:B------:R-:W0:Y:S01]  /*0650*/  LDC R0, c[0x0][0x3b8] ;  /* 0x0000ee00ff007b82 */ /* 0x000e220000000800 */
[----:B------:R-:W2:Y:S01]  /*0660*/  LDCU UR14, c[0x0][0x3c0] ;  /* 0x00007800ff0e77ac */ /* 0x000ea20008000800 */
[----:B------:R-:W3:Y:S06]  /*0670*/  LDCU UR4, c[0x0][0x3cc] ;  /* 0x00007980ff0477ac */ /* 0x000eec0008000800 */
[----:B------:R-:W-:Y:S01]  /*0680*/  BAR.SYNC.DEFER_BLOCKING 0x0 ;  /* 0x0000000000007b1d */ /* 0x000fe20000010000 */
[----:B0-----:R-:W-:-:S13]  /*0690*/  ISETP.GE.AND P0, PT, R0, 0x1, PT ;  /* 0x000000010000780c */ /* 0x001fda0003f06270 */
[----:B--23--:R-:W-:Y:S05]  /*06a0*/  @!P0 EXIT ;  /* 0x000000000000894d */ /* 0x00cfea0003800000 */
[----:B------:R-:W0:Y:S01]  /*06b0*/  S2UR UR5, SR_CgaCtaId ;  /* 0x00000000000579c3 */ /* 0x000e220000008800 */
[----:B------:R-:W-:Y:S01]  /*06c0*/  UIMAD UR4, UR4, UR14, URZ ;  /* 0x0000000e040472a4 */ /* 0x000fe2000f8e02ff */
[C---:B-1----:R-:W-:Y:S01]  /*06d0*/  LOP3.LUT R3, R2.reuse, 0x3e0, RZ, 0xc0, !PT ;  /* 0x000003e002037812 */ /* 0x042fe200078ec0ff */
[----:B------:R-:W-:Y:S01]  /*06e0*/  ULEA UR9, UR11, UR11, 0x1 ;  /* 0x0000000b0b097291 */ /* 0x000fe2000f8e08ff */
[--C-:B------:R-:W-:Y:S01]  /*06f0*/  SHF.R.U32.HI R4, RZ, 0x3, R2.reuse ;  /* 0x00000003ff047819 */ /* 0x100fe20000011602 */
[----:B------:R-:W-:Y:S01]  /*0700*/  ULEA UR4, UR4, 0xf, 0x1 ;  /* 0x0000000f04047891 */ /* 0x000fe2000f8e08ff */
[----:B------:R-:W-:Y:S01]  /*0710*/  IMAD.SHL.U32 R5, R2, 0x10, RZ ;  /* 0x0000001002057824 */ /* 0x000fe200078e00ff */
[----:B------:R-:W-:Y:S01]  /*0720*/  UMOV UR15, 0x400 ;  /* 0x00000400000f7882 */ /* 0x000fe20000000000 */
[----:B------:R-:W-:Y:S01]  /*0730*/  UIADD3 UR9, UPT, UPT, UR12, UR9, URZ ;  /* 0x000000090c097290 */ /* 0x000fe2000fffe0ff */
[----:B------:R-:W-:Y:S01]  /*0740*/  LOP3.LUT R6, R3, 0x1f, R2, 0xf8, !PT ;  /* 0x0000001f03067812 */ /* 0x000fe200078ef802 */
[----:B------:R-:W-:Y:S01]  /*0750*/  ULOP3.LUT UR4, UR4, 0xfffffff0, URZ, 0xc0, !UPT ;  /* 0xfffffff004047892 */ /* 0x000fe2000f8ec0ff */
[----:B------:R-:W-:Y:S01]  /*0760*/  LOP3.LUT R3, R4, 0x7c, RZ, 0xc0, !PT ;  /* 0x0000007c04037812 */ /* 0x000fe200078ec0ff */
[----:B------:R-:W-:Y:S01]  /*0770*/  USHF.R.U32.HI UR26, URZ, 0x5, UR23 ;  /* 0x00000005ff1a7899 */ /* 0x000fe20008011617 */
[----:B------:R-:W-:Y:S01]  /*0780*/  LOP3.LUT R4, R5, 0xf0, RZ, 0xc0, !PT ;  /* 0x000000f005047812 */ /* 0x000fe200078ec0ff */
[----:B------:R-:W-:Y:S01]  /*0790*/  UIADD3 UR10, UPT, UPT, UR9, UR4, URZ ;  /* 0x00000004090a7290 */ /* 0x000fe2000fffe0ff */
[----:B------:R-:W-:Y:S01]  /*07a0*/  LOP3.LUT R0, R2, 0xf, RZ, 0xc0, !PT ;  /* 0x0000000f02007812 */ /* 0x000fe200078ec0ff */
[----:B------:R-:W-:-:S02]  /*07b0*/  ULOP3.LUT UR24, UR23, 0x7e0, URZ, 0xc0, !UPT ;  /* 0x000007e017187892 */ /* 0x000fc4000f8ec0ff */
[----:B------:R-:W-:Y:S02]  /*07c0*/  USHF.R.S32.HI UR14, URZ, 0x1f, UR14 ;  /* 0x0000001fff0e7899 */ /* 0x000fe4000801140e */
[----:B------:R-:W-:Y:S01]  /*07d0*/  ULEA UR29, UR26, UR10, 0xa ;  /* 0x0000000a1a1d7291 */ /* 0x000fe2000f8e50ff */
[----:B------:R-:W-:Y:S01]  /*07e0*/  UMOV UR4, URZ ;  /* 0x000000ff00047c82 */ /* 0x000fe20008000000 */
[----:B0-----:R-:W-:-:S06]  /*07f0*/  ULEA UR15, UR5, UR15, 0x18 ;  /* 0x0000000f050f7291 */ /* 0x001fcc000f8ec0ff */
[----:B------:R-:W-:-:S07]  /*0800*/  LEA R5, R7, UR15, 0x2 ;  /* 0x0000000f07057c11 */ /* 0x000fce000f8e10ff */
.L_x_41:
[----:B------:R-:W0:Y:S01]  /*0810*/  LDCU UR5, c[0x0][0x3cc] ;  /* 0x00007980ff0577ac */ /* 0x000e220008000800 */
[----:B------:R-:W-:Y:S01]  /*0820*/  IMAD R8, RZ, RZ, -UR4 ;  /* 0x80000004ff087e24 */ /* 0x000fe2000f8e02ff */
[----:B------:R-:W-:Y:S01]  /*0830*/  BSSY.RECONVERGENT B0, `(.L_x_8) ;  /* 0x000001e000007945 */ /* 0x000fe20003800200 */
[----:B-1----:R-:W1:Y:S01]  /*0840*/  LDCU.64 UR16, c[0x0][0x3b8] ;  /* 0x00007700ff1077ac */ /* 0x002e620008000a00 */
[----:B--2---:R-:W2:Y:S01]  /*0850*/  LDCU UR13, c[0x0][0x3c0] ;  /* 0x00007800ff0d77ac */ /* 0x004ea20008000800 */
[----:B---3--:R-:W3:Y:S01]  /*0860*/  LDCU.64 UR30, c[0x0][0x390] ;  /* 0x00007200ff1e77ac */ /* 0x008ee20008000a00 */
[----:B----4-:R-:W4:Y:S01]  /*0870*/  LDCU.64 UR20, c[0x0][0x388] ;  /* 0x00007100ff1477ac */ /* 0x010f220008000a00 */
[----:B0-----:R-:W-:-:S04]  /*0880*/  MOV R9, UR5 ;  /* 0x0000000500097c02 */ /* 0x001fc80008000f00 */
[----:B-1----:R-:W-:-:S04]  /*0890*/  VIADDMNMX R8, R8, UR16, R9, PT ;  /* 0x0000001008087c46 */ /* 0x002fc8000b800109 */
[----:B------:R-:W-:-:S13]  /*08a0*/  R2UR UR27, R8 ;  /* 0x00000000081b72ca */ /* 0x000fda00000e0000 */
[----:B------:R-:W-:Y:S02]  /*08b0*/  UIMAD UR6, UR27, UR17, URZ ;  /* 0x000000111b0672a4 */ /* 0x000fe4000f8e02ff */
[----:B--2---:R-:W-:-:S04]  /*08c0*/  UIMAD UR8, UR27, UR13, URZ ;  /* 0x0000000d1b0872a4 */ /* 0x004fc8000f8e02ff */
[C---:B------:R-:W-:Y:S02]  /*08d0*/  ISETP.GE.AND P0, PT, R2.reuse, UR6, PT ;  /* 0x0000000602007c0c */ /* 0x040fe4000bf06270 */
[----:B------:R-:W-:-:S11]  /*08e0*/  ISETP.GE.AND P1, PT, R2, UR8, PT ;  /* 0x0000000802007c0c */ /* 0x000fd6000bf26270 */
[----:B---34-:R-:W-:Y:S05]  /*08f0*/  @P0 BRA `(.L_x_9) ;  /* 0x0000000000440947 */ /* 0x018fea0003800000 */
[----:B------:R-:W-:Y:S01]  /*0900*/  USHF.R.S32.HI UR5, URZ, 0x1f, UR4 ;  /* 0x0000001fff057899 */ /* 0x000fe20008011404 */
[----:B------:R-:W-:Y:S02]  /*0910*/  IMAD.U32 R10, RZ, RZ, UR17 ;  /* 0x00000011ff0a7e24 */ /* 0x000fe4000f8e00ff */
[----:B------:R-:W-:Y:S01]  /*0920*/  IMAD.MOV.U32 R13, RZ, RZ, R2 ;  /* 0x000000ffff0d7224 */ /* 0x000fe200078e0002 */
[----:B------:R-:W-:Y:S01]  /*0930*/  UIMAD UR5, UR5, UR17, URZ ;  /* 0x00000011050572a4 */ /* 0x000fe2000f8e02ff */
[----:B------:R-:W-:-:S03]  /*0940*/  IMAD.WIDE.U32 R10, R10, UR4, RZ ;  /* 0x000000040a0a7c25 */ /* 0x000fc6000f8e00ff */
[----:B------:R-:W-:-:S06]  /*0950*/  UIMAD UR5, UR4, UR22, UR5 ;  /* 0x00000016040572a4 */ /* 0x000fcc000f8e0205 */
[----:B------:R-:W-:-:S07]  /*0960*/  VIADD R14, R11, UR5 ;  /* 0x000000050b0e7c36 */ /* 0x000fce0008000000 */
.L_x_10:
[----:B------:R-:W-:-:S04]  /*0970*/  IADD3 R9, P0, PT, R13, R10, RZ ;  /* 0x0000000a0d097210 */ /* 0x000fc80007f1e0ff */
[----:B------:R-:W-:Y:S02]  /*0980*/  LEA.HI.X.SX32 R12, R13, R14, 0x1, P0 ;  /* 0x0000000e0d0c7211 */ /* 0x000fe400000f0eff */
[----:B0-----:R-:W-:-:S04]  /*0990*/  LEA R8, P0, R9, UR20, 0x2 ;  /* 0x0000001409087c11 */ /* 0x001fc8000f8010ff */
[----:B------:R-:W-:-:S05]  /*09a0*/  LEA.HI.X R9, R9, UR21, R12, 0x2, P0 ;  /* 0x0000001509097c11 */ /* 0x000fca00080f140c */
[----:B------:R-:W2:Y:S01]  /*09b0*/  LDG.E.CONSTANT R8, desc[UR18][R8.64] ;  /* 0x0000001208087981 */ /* 0x000ea2000c1e9900 */
[C---:B------:R-:W-:Y:S02]  /*09c0*/  LEA R15, R13.reuse, UR7, 0x2 ;  /* 0x000000070d0f7c11 */ /* 0x040fe4000f8e10ff */
[----:B------:R-:W-:-:S04]  /*09d0*/  IADD3 R13, PT, PT, R13, UR23, RZ ;  /* 0x000000170d0d7c10 */ /* 0x000fc8000fffe0ff */
[----:B------:R-:W-:Y:S01]  /*09e0*/  ISETP.GE.AND P0, PT, R13, UR6, PT ;  /* 0x000000060d007c0c */ /* 0x000fe2000bf06270 */
[----:B--2---:R0:W-:-:S12]  /*09f0*/  STS [R15], R8 ;  /* 0x000000080f007388 */ /* 0x0041d80000000800 */
[----:B------:R-:W-:Y:S05]  /*0a00*/  @!P0 BRA `(.L_x_10) ;  /* 0xfffffffc00d88947 */ /* 0x000fea000383ffff */
.L_x_9:
[----:B------:R-:W-:Y:S05]  /*0a10*/  BSYNC.RECONVERGENT B0 ;  /* 0x0000000000007941 */ /* 0x000fea0003800200 */
.L_x_8:
[----:B------:R-:W-:Y:S04]  /*0a20*/  BSSY.RECONVERGENT B0, `(.L_x_11) ;  /* 0x0000014000007945 */ /* 0x000fe80003800200 */
[----:B------:R-:W-:Y:S05]  /*0a30*/  @P1 BRA `(.L_x_12) ;  /* 0x0000000000481947 */ /* 0x000fea0003800000 */
[----:B------:R-:W-:Y:S01]  /*0a40*/  USHF.R.S32.HI UR5, URZ, 0x1f, UR4 ;  /* 0x0000001fff057899 */ /* 0x000fe20008011404 */
[----:B------:R-:W-:Y:S02]  /*0a50*/  IMAD.U32 R10, RZ, RZ, UR13 ;  /* 0x0000000dff0a7e24 */ /* 0x000fe4000f8e00ff */
[----:B------:R-:W-:Y:S01]  /*0a60*/  IMAD.MOV.U32 R13, RZ, RZ, R2 ;  /* 0x000000ffff0d7224 */ /* 0x000fe200078e0002 */
[----:B------:R-:W-:Y:S01]  /*0a70*/  UIMAD UR5, UR5, UR13, URZ ;  /* 0x0000000d050572a4 */ /* 0x000fe2000f8e02ff */
[----:B------:R-:W-:-:S03]  /*0a80*/  IMAD.WIDE.U32 R10, R10, UR4, RZ ;  /* 0x000000040a0a7c25 */ /* 0x000fc6000f8e00ff */
[----:B------:R-:W-:-:S06]  /*0a90*/  UIMAD UR5, UR4, UR14, UR5 ;  /* 0x0000000e040572a4 */ /* 0x000fcc000f8e0205 */
[----:B------:R-:W-:-:S07]  /*0aa0*/  VIADD R14, R11, UR5 ;  /* 0x000000050b0e7c36 */ /* 0x000fce0008000000 */
.L_x_13:
[----:B-1----:R-:W-:-:S04]  /*0ab0*/  IADD3 R9, P0, PT, R13, R10, RZ ;  /* 0x0000000a0d097210 */ /* 0x002fc80007f1e0ff */
[----:B------:R-:W-:Y:S02]  /*0ac0*/  LEA.HI.X.SX32 R12, R13, R14, 0x1, P0 ;  /* 0x0000000e0d0c7211 */ /* 0x000fe400000f0eff */
[----:B0-----:R-:W-:-:S04]  /*0ad0*/  LEA R8, P0, R9, UR30, 0x2 ;  /* 0x0000001e09087c11 */ /* 0x001fc8000f8010ff */
[----:B------:R-:W-:-:S05]  /*0ae0*/  LEA.HI.X R9, R9, UR31, R12, 0x2, P0 ;  /* 0x0000001f09097c11 */ /* 0x000fca00080f140c */
[----:B------:R-:W2:Y:S01]  /*0af0*/  LDG.E.CONSTANT R8, desc[UR18][R8.64] ;  /* 0x0000001208087981 */ /* 0x000ea2000c1e9900 */
[C---:B------:R-:W-:Y:S02]  /*0b00*/  LEA R12, R13.reuse, UR9, 0x1 ;  /* 0x000000090d0c7c11 */ /* 0x040fe4000f8e08ff */
[----:B------:R-:W-:-:S04]  /*0b10*/  IADD3 R13, PT, PT, R13, UR23, RZ ;  /* 0x000000170d0d7c10 */ /* 0x000fc8000fffe0ff */
[----:B------:R-:W-:Y:S02]  /*0b20*/  ISETP.GE.AND P0, PT, R13, UR8, PT ;  /* 0x000000080d007c0c */ /* 0x000fe4000bf06270 */
[----:B--2---:R-:W-:-:S05]  /*0b30*/  F2FP.F16.F32.PACK_AB R9, RZ, R8 ;  /* 0x00000008ff09723e */ /* 0x004fca00000000ff */
[----:B------:R1:W-:Y:S06]  /*0b40*/  STS.U16 [R12], R9 ;  /* 0x000000090c007388 */ /* 0x0003ec0000000400 */
[----:B------:R-:W-:Y:S05]  /*0b50*/  @!P0 BRA `(.L_x_13) ;  /* 0xfffffffc00d48947 */ /* 0x000fea000383ffff */
.L_x_12:
[----:B------:R-:W-:Y:S05]  /*0b60*/  BSYNC.RECONVERGENT B0 ;  /* 0x0000000000007941 */ /* 0x000fea0003800200 */
.L_x_11:
[----:B------:R-:W2:Y:S02]  /*0b70*/  LDCU UR5, c[0x0][0x3c8] ;  /* 0x00007900ff0577ac */ /* 0x000ea40008000800 */
[----:B--2---:R-:W-:Y:S01]  /*0b80*/  UISETP.GE.AND UP0, UPT, UR5, 0x1, UPT ;  /* 0x000000010500788c */ /* 0x004fe2000bf06270 */
[----:B------:R-:W-:Y:S08]  /*0b90*/  BAR.SYNC.DEFER_BLOCKING 0x0 ;  /* 0x0000000000007b1d */ /* 0x000ff00000010000 */
[----:B------:R-:W-:Y:S05]  /*0ba0*/  BRA.U !UP0, `(.L_x_14) ;  /* 0x0000001908087547 */ /* 0x000fea000b800000 */
[----:B------:R-:W-:-:S04]  /*0bb0*/  UIADD3 UR8, UPT, UPT, -UR25, URZ, URZ ;  /* 0x000000ff19087290 */ /* 0x000fc8000fffe1ff */
[----:B------:R-:W-:-:S03]  /*0bc0*/  UIMAD UR8, UR5, UR8, UR16 ;  /* 0x00000008050872a4 */ /* 0x000fc6000f8e0210 */
[----:B------:R-:W-:-:S09]  /*0bd0*/  UMOV UR5, URZ ;  /* 0x000000ff00057c82 */ /* 0x000fd20008000000 */
.L_x_40:
[----:B--2---:R-:W2:Y:S01]  /*0be0*/  LDCU UR13, c[0x0][0x3c8] ;  /* 0x00007900ff0d77ac */ /* 0x004ea20008000800 */
[----:B---3--:R-:W3:Y:S01]  /*0bf0*/  LDCU UR16, c[0x0][0x3b8] ;  /* 0x00007700ff1077ac */ /* 0x008ee20008000800 */
[----:B--2---:R-:W-:-:S04]  /*0c00*/  UIMAD UR13, UR25, UR13, UR5 ;  /* 0x0000000d190d72a4 */ /* 0x004fc8000f8e0205 */
[----:B---3--:R-:W-:-:S09]  /*0c10*/  UISETP.GE.AND UP0, UPT, UR13, UR16, UPT ;  /* 0x000000100d00728c */ /* 0x008fd2000bf06270 */
[----:B-1--4-:R-:W-:Y:S05]  /*0c20*/  BRA.U UP0, `(.L_x_14) ;  /* 0x0000001500e87547 */ /* 0x012fea000b800000 */
[----:B------:R-:W-:-:S09]  /*0c30*/  UISETP.GE.AND UP0, UPT, UR27, 0x1, UPT ;  /* 0x000000011b00788c */ /* 0x000fd2000bf06270 */
[----:B------:R-:W-:Y:S05]  /*0c40*/  BRA.U !UP0, `(.L_x_15) ;  /* 0x0000001508cc7547 */ /* 0x000fea000b800000 */
[----:B------:R-:W-:Y:S02]  /*0c50*/  UISETP.LT.AND UP0, UPT, UR8, 0x10, UPT ;  /* 0x000000100800788c */ /* 0x000fe4000bf01270 */
[----:B------:R-:W-:Y:S02]  /*0c60*/  UIADD3 UR16, UPT, UPT, -UR13, UR16, URZ ;  /* 0x000000100d107290 */ /* 0x000fe4000fffe1ff */
[----:B------:R-:W-:Y:S02]  /*0c70*/  USEL UR6, UR8, 0x10, UP0 ;  /* 0x0000001008067887 */ /* 0x000fe40008000000 */
[----:B------:R-:W-:Y:S02]  /*0c80*/  UISETP.LT.AND UP0, UPT, UR16, 0x10, UPT ;  /* 0x000000101000788c */ /* 0x000fe4000bf01270 */
[----:B------:R-:W-:Y:S02]  /*0c90*/  UISETP.LT.AND UP1, UPT, UR6, 0x1, UPT ;  /* 0x000000010600788c */ /* 0x000fe4000bf21270 */
[----:B------:R-:W-:-:S02]  /*0ca0*/  USEL UR28, UR16, 0x10, UP0 ;  /* 0x00000010101c7887 */ /* 0x000fc40008000000 */
[----:B------:R-:W-:-:S03]  /*0cb0*/  USEL UR17, UR6, 0x1, !UP1 ;  /* 0x0000000106117887 */ /* 0x000fc6000c800000 */
[----:B------:R-:W-:-:S09]  /*0cc0*/  UMOV UR6, URZ ;  /* 0x000000ff00067c82 */ /* 0x000fd20008000000 */
.L_x_39:
[----:B------:R-:W-:Y:S01]  /*0cd0*/  ISETP.GE.U32.AND P0, PT, R2, 0x20, PT ;  /* 0x000000200200780c */ /* 0x000fe20003f06070 */
[----:B------:R-:W-:Y:S01]  /*0ce0*/  UIADD3 UR20, UPT, UPT, UR27, -UR6, URZ ;  /* 0x800000061b147290 */ /* 0x000fe2000fffe0ff */
[----:B--2---:R-:W2:Y:S03]  /*0cf0*/  LDCU UR31, c[0x0][0x3bc] ;  /* 0x00007780ff1f77ac */ /* 0x004ea60008000800 */
[----:B------:R-:W-:-:S04]  /*0d00*/  UISETP.LT.AND UP0, UPT, UR20, 0x10, UPT ;  /* 0x000000101400788c */ /* 0x000fc8000bf01270 */
[----:B------:R-:W-:-:S04]  /*0d10*/  USEL UR30, UR20, 0x10, UP0 ;  /* 0x00000010141e7887 */ /* 0x000fc80008000000 */
[----:B-1-34-:R-:W-:Y:S08]  /*0d20*/  @P0 BRA `(.L_x_16) ;  /* 0x0000000c00700947 */ /* 0x01aff00003800000 */
[----:B------:R-:W3:Y:S01]  /*0d30*/  LDCU UR21, c[0x0][0x3bc] ;  /* 0x00007780ff1577ac */ /* 0x000ee20008000800 */
[----:B------:R-:W-:Y:S02]  /*0d40*/  CS2R R10, SRZ ;  /* 0x00000000000a7805 */ /* 0x000fe4000001ff00 */
[----:B01----:R-:W-:Y:S02]  /*0d50*/  CS2R R8, SRZ ;  /* 0x0000000000087805 */ /* 0x003fe4000001ff00 */
[----:B------:R-:W-:Y:S02]  /*0d60*/  CS2R R14, SRZ ;  /* 0x00000000000e7805 */ /* 0x000fe4000001ff00 */
[----:B------:R-:W-:Y:S01]  /*0d70*/  CS2R R12, SRZ ;  /* 0x00000000000c7805 */ /* 0x000fe2000001ff00 */
[----:B---3--:R-:W-:-:S09]  /*0d80*/  UISETP.GT.AND UP0, UPT, UR21, URZ, UPT ;  /* 0x000000ff1500728c */ /* 0x008fd2000bf04270 */
[----:B------:R-:W-:Y:S05]  /*0d90*/  BRA.U !UP0, `(.L_x_17) ;  /* 0x0000000908c07547 */ /* 0x000fea000b800000 */
[----:B------:R-:W-:Y:S01]  /*0da0*/  VIADD R24, R0, UR6 ;  /* 0x0000000600187c36 */ /* 0x000fe20008000000 */
[----:B------:R-:W-:Y:S01]  /*0db0*/  CS2R R10, SRZ ;  /* 0x00000000000a7805 */ /* 0x000fe2000001ff00 */
[----:B------:R-:W-:Y:S01]  /*0dc0*/  IMAD.MOV.U32 R25, RZ, RZ, RZ ;  /* 0x000000ffff197224 */ /* 0x000fe200078e00ff */
[----:B------:R-:W-:Y:S02]  /*0dd0*/  CS2R R8, SRZ ;  /* 0x0000000000087805 */ /* 0x000fe4000001ff00 */
[----:B------:R-:W-:Y:S02]  /*0de0*/  CS2R R14, SRZ ;  /* 0x00000000000e7805 */ /* 0x000fe4000001ff00 */
[----:B------:R-:W-:-:S07]  /*0df0*/  CS2R R12, SRZ ;  /* 0x00000000000c7805 */ /* 0x000fce000001ff00 */
.L_x_24:
[----:B------:R-:W0:Y:S01]  /*0e00*/  LDCU UR21, c[0x0][0x3bc] ;  /* 0x00007780ff1577ac */ /* 0x000e220008000800 */
[----:B------:R-:W-:Y:S01]  /*0e10*/  IMAD.IADD R28, R0, 0x1, R25 ;  /* 0x00000001001c7824 */ /* 0x000fe200078e0219 */
[----:B------:R-:W-:Y:S01]  /*0e20*/  BSSY.RECONVERGENT B0, `(.L_x_18) ;  /* 0x000004e000007945 */ /* 0x000fe20003800200 */
[----:B------:R-:W-:-:S03]  /*0e30*/  MOV R29, R7 ;  /* 0x00000007001d7202 */ /* 0x000fc60000000f00 */
[----:B0-----:R-:W-:-:S13]  /*0e40*/  ISETP.GE.AND P1, PT, R28, UR21, PT ;  /* 0x000000151c007c0c */ /* 0x001fda000bf26270 */
.L_x_19:
[----:B------:R-:W-:Y:S01]  /*0e50*/  SHF.R.U32.HI R21, RZ, 0x4, R29 ;  /* 0x00000004ff157819 */ /* 0x000fe2000001161d */
[C---:B------:R-:W-:Y:S01]  /*0e60*/  VIADD R31, R29.reuse, 0x20 ;  /* 0x000000201d1f7836 */ /* 0x040fe20000000000 */
[----:B--2---:R-:W-:Y:S01]  /*0e70*/  ISETP.GE.AND P0, PT, R28, UR31, PT ;  /* 0x0000001f1c007c0c */ /* 0x004fe2000bf06270 */
[----:B------:R-:W-:Y:S01]  /*0e80*/  VIADD R30, R29, 0x40 ;  /* 0x000000401d1e7836 */ /* 0x000fe20000000000 */
[----:B------:R-:W-:Y:S01]  /*0e90*/  ISETP.GE.OR P2, PT, R21, UR28, P1 ;  /* 0x0000001c15007c0c */ /* 0x000fe20008f46670 */
[----:B------:R-:W-:Y:S01]  /*0ea0*/  VIADD R32, R29, 0x60 ;  /* 0x000000601d207836 */ /* 0x000fe20000000000 */
[----:B------:R-:W-:Y:S02]  /*0eb0*/  SHF.R.U32.HI R20, RZ, 0x4, R31 ;  /* 0x00000004ff147819 */ /* 0x000fe4000001161f */
[----:B------:R-:W-:Y:S02]  /*0ec0*/  SHF.R.U32.HI R22, RZ, 0x4, R30 ;  /* 0x00000004ff167819 */ /* 0x000fe4000001161e */
[----:B------:R-:W-:-:S02]  /*0ed0*/  ISETP.LT.AND P3, PT, R20, UR28, !P0 ;  /* 0x0000001c14007c0c */ /* 0x000fc4000c761270 */
[----:B------:R-:W-:Y:S02]  /*0ee0*/  ISETP.LT.AND P4, PT, R22, UR28, !P0 ;  /* 0x0000001c16007c0c */ /* 0x000fe4000c781270 */
[----:B------:R-:W-:-:S03]  /*0ef0*/  SHF.R.U32.HI R33, RZ, 0x4, R32 ;  /* 0x00000004ff217819 */ /* 0x000fc60000011620 */
[----:B------:R-:W0:Y:S01]  /*0f00*/  @!P2 LDC.64 R26, c[0x0][0x380] ;  /* 0x0000e000ff1aab82 */ /* 0x000e220000000a00 */
[-C--:B------:R-:W-:Y:S01]  /*0f10*/  @!P2 MOV R16, R28.reuse ;  /* 0x0000001c0010a202 */ /* 0x080fe20000000f00 */
[----:B------:R-:W-:Y:S01]  /*0f20*/  @!P2 VIADD R21, R21, UR13 ;  /* 0x0000000d1515ac36 */ /* 0x000fe20008000000 */
[----:B------:R-:W-:Y:S01]  /*0f30*/  ISETP.LT.AND P0, PT, R33, UR28, !P0 ;  /* 0x0000001c21007c0c */ /* 0x000fe2000c701270 */
[----:B------:R-:W-:Y:S02]  /*0f40*/  @!P2 IMAD.MOV.U32 R17, RZ, RZ, RZ ;  /* 0x000000ffff11a224 */ /* 0x000fe400078e00ff */
[----:B------:R-:W-:Y:S01]  /*0f50*/  @P3 VIADD R23, R20, UR13 ;  /* 0x0000000d14173c36 */ /* 0x000fe20008000000 */
[----:B------:R-:W-:Y:S01]  /*0f60*/  @P3 MOV R20, R28 ;  /* 0x0000001c00143202 */ /* 0x000fe20000000f00 */
[----:B------:R-:W1:Y:S01]  /*0f70*/  @P3 LDC.64 R18, c[0x0][0x380] ;  /* 0x0000e000ff123b82 */ /* 0x000e620000000a00 */
[----:B------:R-:W-:-:S04]  /*0f80*/  @!P2 IMAD.WIDE.U32 R16, R21, UR31, R16 ;  /* 0x0000001f1510ac25 */ /* 0x000fc8000f8e0010 */
[----:B------:R-:W-:Y:S02]  /*0f90*/  @!P2 IMAD R21, R21, UR22, R17 ;  /* 0x000000161515ac24 */ /* 0x000fe4000f8e0211 */
[----:B------:R-:W-:Y:S02]  /*0fa0*/  @P4 VIADD R35, R22, UR13 ;  /* 0x0000000d16234c36 */ /* 0x000fe40008000000 */
[----:B------:R-:W-:Y:S02]  /*0fb0*/  @P4 IMAD.MOV.U32 R22, RZ, RZ, R28 ;  /* 0x000000ffff164224 */ /* 0x000fe400078e001c */
[----:B------:R-:W-:Y:S01]  /*0fc0*/  @P0 VIADD R33, R33, UR13 ;  /* 0x0000000d21210c36 */ /* 0x000fe20008000000 */
[----:B0-----:R-:W-:-:S04]  /*0fd0*/  @!P2 LEA R26, P5, R16, R26, 0x2 ;  /* 0x0000001a101aa211 */ /* 0x001fc800078a10ff */
[----:B------:R-:W-:Y:S01]  /*0fe0*/  @!P2 LEA.HI.X R27, R16, R27, R21, 0x2, P5 ;  /* 0x0000001b101ba211 */ /* 0x000fe200028f1415 */
[----:B------:R-:W-:Y:S01]  /*0ff0*/  @P3 IMAD.MOV.U32 R21, RZ, RZ, RZ ;  /* 0x000000ffff153224 */ /* 0x000fe200078e00ff */
[----:B------:R-:W0:Y:S01]  /*1000*/  @P4 LDC.64 R16, c[0x0][0x380] ;  /* 0x0000e000ff104b82 */ /* 0x000e220000000a00 */
[C---:B------:R-:W-:Y:S02]  /*1010*/  @P3 IMAD.WIDE.U32 R20, R23.reuse, UR31, R20 ;  /* 0x0000001f17143c25 */ /* 0x040fe4000f8e0014 */
[----:B------:R2:W3:Y:S02]  /*1020*/  @!P2 LDG.E.CONSTANT R26, desc[UR18][R26.64] ;  /* 0x000000121a1aa981 */ /* 0x0004e4000c1e9900 */
[----:B------:R-:W-:Y:S01]  /*1030*/  @P3 IMAD R23, R23, UR22, R21 ;  /* 0x0000001617173c24 */ /* 0x000fe2000f8e0215 */
[----:B-1----:R-:W-:-:S04]  /*1040*/  @P3 LEA R18, P5, R20, R18, 0x2 ;  /* 0x0000001214123211 */ /* 0x002fc800078a10ff */
[----:B------:R-:W-:Y:S02]  /*1050*/  @P3 LEA.HI.X R19, R20, R19, R23, 0x2, P5 ;  /* 0x0000001314133211 */ /* 0x000fe400028f1417 */
[----:B------:R-:W1:Y:S01]  /*1060*/  @P0 LDC.64 R20, c[0x0][0x380] ;  /* 0x0000e000ff140b82 */ /* 0x000e620000000a00 */
[----:B------:R-:W-:Y:S02]  /*1070*/  @P4 MOV R23, RZ ;  /* 0x000000ff00174202 */ /* 0x000fe40000000f00 */
[----:B------:R-:W4:Y:S01]  /*1080*/  @P3 LDG.E.CONSTANT R18, desc[UR18][R18.64] ;  /* 0x0000001212123981 */ /* 0x000f22000c1e9900 */
[----:B------:R-:W-:-:S04]  /*1090*/  @P4 IMAD.WIDE.U32 R22, R35, UR31, R22 ;  /* 0x0000001f23164c25 */ /* 0x000fc8000f8e0016 */
[----:B------:R-:W-:Y:S01]  /*10a0*/  @P4 IMAD R35, R35, UR22, R23 ;  /* 0x0000001623234c24 */ /* 0x000fe2000f8e0217 */
[----:B0-----:R-:W-:Y:S01]  /*10b0*/  @P4 LEA R16, P5, R22, R16, 0x2 ;  /* 0x0000001016104211 */ /* 0x001fe200078a10ff */
[----:B------:R-:W-:-:S03]  /*10c0*/  @P0 IMAD.MOV.U32 R23, RZ, RZ, RZ ;  /* 0x000000ffff170224 */ /* 0x000fc600078e00ff */
[----:B------:R-:W-:Y:S01]  /*10d0*/  @P4 LEA.HI.X R17, R22, R17, R35, 0x2, P5 ;  /* 0x0000001116114211 */ /* 0x000fe200028f1423 */
[----:B------:R-:W-:-:S04]  /*10e0*/  @P0 IMAD.MOV.U32 R22, RZ, RZ, R28 ;  /* 0x000000ffff160224 */ /* 0x000fc800078e001c */
[C---:B------:R-:W-:Y:S01]  /*10f0*/  @P0 IMAD.WIDE.U32 R22, R33.reuse, UR31, R22 ;  /* 0x0000001f21160c25 */ /* 0x040fe2000f8e0016 */
[----:B------:R-:W5:Y:S03]  /*1100*/  @P4 LDG.E.CONSTANT R16, desc[UR18][R16.64] ;  /* 0x0000001210104981 */ /* 0x000f66000c1e9900 */
[----:B------:R-:W-:Y:S01]  /*1110*/  @P0 IMAD R33, R33, UR22, R23 ;  /* 0x0000001621210c24 */ /* 0x000fe2000f8e0217 */
[----:B-1----:R-:W-:-:S04]  /*1120*/  @P0 LEA R20, P5, R22, R20, 0x2 ;  /* 0x0000001416140211 */ /* 0x002fc800078a10ff */
[----:B------:R-:W-:-:S05]  /*1130*/  @P0 LEA.HI.X R21, R22, R21, R33, 0x2, P5 ;  /* 0x0000001516150211 */ /* 0x000fca00028f1421 */
[----:B------:R0:W5:Y:S01]  /*1140*/  @P0 LDG.E.CONSTANT R20, desc[UR18][R20.64] ;  /* 0x0000001214140981 */ /* 0x000162000c1e9900 */
[----:B------:R-:W-:Y:S02]  /*1150*/  LOP3.LUT R23, R29, 0xf0, RZ, 0xc0, !PT ;  /* 0x000000f01d177812 */ /* 0x000fe400078ec0ff */
[----:B------:R-:W-:Y:S02]  /*1160*/  LOP3.LUT R31, R31, 0xf0, RZ, 0xc0, !PT ;  /* 0x000000f01f1f7812 */ /* 0x000fe400078ec0ff */
[----:B--2---:R-:W-:Y:S02]  /*1170*/  LOP3.LUT R27, R30, 0xf0, RZ, 0xc0, !PT ;  /* 0x000000f01e1b7812 */ /* 0x004fe400078ec0ff */
[----:B------:R-:W-:Y:S02]  /*1180*/  LOP3.LUT R33, R32, 0xf0, RZ, 0xc0, !PT ;  /* 0x000000f020217812 */ /* 0x000fe400078ec0ff */
[--C-:B------:R-:W-:Y:S02]  /*1190*/  LOP3.LUT R23, R23, 0xf, R2.reuse, 0xf8, !PT ;  /* 0x0000000f17177812 */ /* 0x100fe400078ef802 */
[----:B------:R-:W-:-:S02]  /*11a0*/  LOP3.LUT R31, R31, 0xf, R2, 0xf8, !PT ;  /* 0x0000000f1f1f7812 */ /* 0x000fc400078ef802 */
[--C-:B------:R-:W-:Y:S02]  /*11b0*/  LOP3.LUT R27, R27, 0xf, R2.reuse, 0xf8, !PT ;  /* 0x0000000f1b1b7812 */ /* 0x100fe400078ef802 */
[----:B------:R-:W-:Y:S02]  /*11c0*/  LOP3.LUT R33, R33, 0xf, R2, 0xf8, !PT ;  /* 0x0000000f21217812 */ /* 0x000fe400078ef802 */
[----:B0-----:R-:W-:Y:S02]  /*11d0*/  @!P3 PRMT R21, RZ, 0x7610, R21 ;  /* 0x00007610ff15b816 */ /* 0x001fe40000000015 */
[----:B------:R-:W-:Y:S02]  /*11e0*/  LEA R23, R23, UR10, 0x1 ;  /* 0x0000000a17177c11 */ /* 0x000fe4000f8e08ff */
[----:B------:R-:W-:Y:S02]  /*11f0*/  @!P4 PRMT R22, RZ, 0x7610, R22 ;  /* 0x00007610ff16c816 */ /* 0x000fe40000000016 */
[----:B------:R-:W-:-:S02]  /*1200*/  LEA R31, R31, UR10, 0x1 ;  /* 0x0000000a1f1f7c11 */ /* 0x000fc4000f8e08ff */
[----:B------:R-:W-:Y:S02]  /*1210*/  @!P0 PRMT R19, RZ, 0x7610, R19 ;  /* 0x00007610ff138816 */ /* 0x000fe40000000013 */
[----:B------:R-:W-:Y:S02]  /*1220*/  LEA R27, R27, UR10, 0x1 ;  /* 0x0000000a1b1b7c11 */ /* 0x000fe4000f8e08ff */
[----:B------:R-:W-:Y:S02]  /*1230*/  LEA R33, R33, UR10, 0x1 ;  /* 0x0000000a21217c11 */ /* 0x000fe4000f8e08ff */
[----:B---3--:R-:W-:-:S04]  /*1240*/  @!P2 F2FP.F16.F32.PACK_AB R17, RZ, R26 ;  /* 0x0000001aff11a23e */ /* 0x008fc800000000ff */
[----:B------:R-:W-:-:S05]  /*1250*/  @P2 PRMT R17, RZ, 0x7610, R17 ;  /* 0x00007610ff112816 */ /* 0x000fca0000000011 */
[----:B------:R0:W-:Y:S01]  /*1260*/  STS.U16 [R23], R17 ;  /* 0x0000001117007388 */ /* 0x0001e20000000400 */
[----:B----4-:R-:W-:-:S05]  /*1270*/  @P3 F2FP.F16.F32.PACK_AB R21, RZ, R18 ;  /* 0x00000012ff15323e */ /* 0x010fca00000000ff */
[----:B------:R0:W-:Y:S01]  /*1280*/  STS.U16 [R31], R21 ;  /* 0x000000151f007388 */ /* 0x0001e20000000400 */
[----:B-----5:R-:W-:-:S05]  /*1290*/  @P4 F2FP.F16.F32.PACK_AB R22, RZ, R16 ;  /* 0x00000010ff16423e */ /* 0x020fca00000000ff */
[----:B------:R0:W-:Y:S01]  /*12a0*/  STS.U16 [R27], R22 ;  /* 0x000000161b007388 */ /* 0x0001e20000000400 */
[----:B------:R-:W-:-:S05]  /*12b0*/  @P0 F2FP.F16.F32.PACK_AB R19, RZ, R20 ;  /* 0x00000014ff13023e */ /* 0x000fca00000000ff */
[----:B------:R0:W-:Y:S01]  /*12c0*/  STS.U16 [R33], R19 ;  /* 0x0000001321007388 */ /* 0x0001e20000000400 */
[C---:B------:R-:W-:Y:S02]  /*12d0*/  ISETP.GE.U32.AND P0, PT, R29.reuse, 0x80, PT ;  /* 0x000000801d00780c */ /* 0x040fe40003f06070 */
[----:B------:R-:W-:-:S11]  /*12e0*/  IADD3 R29, PT, PT, R29, 0x80, RZ ;  /* 0x000000801d1d7810 */ /* 0x000fd60007ffe0ff */
[----:B0-----:R-:W-:Y:S05]  /*12f0*/  @!P0 BRA `(.L_x_19) ;  /* 0xfffffff800d48947 */ /* 0x001fea000383ffff */
[----:B------:R-:W-:Y:S05]  /*1300*/  BSYNC.RECONVERGENT B0 ;  /* 0x0000000000007941 */ /* 0x000fea0003800200 */
.L_x_18:
[----:B------:R-:W-:-:S03]  /*1310*/  UMOV UR21, 0xffffffff ;  /* 0xffffffff00157882 */ /* 0x000fc60000000000 */
[----:B------:R-:W-:Y:S05]  /*1320*/  BRA.DIV UR21, `(.L_x_20) ;  /* 0x0000007e15a47947 */ /* 0x000fea000b800000 */
[----:B------:R-:W-:Y:S01]  /*1330*/  NOP ;  /* 0x0000000000007918 */ /* 0x000fe20000000000 */
.L_x_136:
[----:B------:R-:W-:Y:S01]  /*1340*/  BSSY.RECONVERGENT B0, `(.L_x_21) ;  /* 0x0000038000007945 */ /* 0x000fe20003800200 */
[----:B------:R-:W-:-:S07]  /*1350*/  IMAD.MOV.U32 R16, RZ, RZ, R7 ;  /* 0x000000ffff107224 */ /* 0x000fce00078e0007 */
.L_x_22:
[----:B0-----:R-:W0:Y:S01]  /*1360*/  LDC R27, c[0x0][0x3bc] ;  /* 0x0000ef00ff1b7b82 */ /* 0x001e220000000800 */
[C---:B------:R-:W-:Y:S01]  /*1370*/  LEA.HI R18, R16.reuse, R25, RZ, 0x1c ;  /* 0x0000001910127211 */ /* 0x040fe200078fe0ff */
[C---:B------:R-:W-:Y:S01]  /*1380*/  VIADD R21, R16.reuse, 0x20 ;  /* 0x0000002010157836 */ /* 0x040fe20000000000 */
[C---:B------:R-:W-:Y:S01]  /*1390*/  LEA.HI R19, R16.reuse, R4, RZ, 0x1c ;  /* 0x0000000410137211 */ /* 0x040fe200078fe0ff */
[----:B------:R-:W-:-:S03]  /*13a0*/  VIADD R22, R16, 0x40 ;  /* 0x0000004010167836 */ /* 0x000fc60000000000 */
[-C--:B------:R-:W-:Y:S02]  /*13b0*/  LEA.HI R20, R21, R25.reuse, RZ, 0x1c ;  /* 0x0000001915147211 */ /* 0x080fe400078fe0ff */
[----:B------:R-:W-:Y:S02]  /*13c0*/  LEA R19, R19, UR10, 0x1 ;  /* 0x0000000a13137c11 */ /* 0x000fe4000f8e08ff */
[----:B------:R-:W-:Y:S02]  /*13d0*/  LEA.HI R26, R22, R25, RZ, 0x1c ;  /* 0x00000019161a7211 */ /* 0x000fe400078fe0ff */
[-C--:B0-----:R-:W-:Y:S02]  /*13e0*/  ISETP.GE.AND P0, PT, R18, R27.reuse, PT ;  /* 0x0000001b1200720c */ /* 0x081fe40003f06270 */
[----:B------:R-:W-:Y:S02]  /*13f0*/  ISETP.GE.AND P1, PT, R20, R27, PT ;  /* 0x0000001b1400720c */ /* 0x000fe40003f26270 */
[----:B------:R-:W-:-:S02]  /*1400*/  ISETP.GE.OR P0, PT, R0, UR20, P0 ;  /* 0x0000001400007c0c */ /* 0x000fc40008706670 */
[----:B------:R-:W-:-:S11]  /*1410*/  ISETP.LT.AND P1, PT, R0, UR20, !P1 ;  /* 0x0000001400007c0c */ /* 0x000fd6000cf21270 */
[CC--:B------:R-:W-:Y:S02]  /*1420*/  @!P0 IMAD R17, R24.reuse, R27.reuse, R18 ;  /* 0x0000001b18118224 */ /* 0x0c0fe400078e0212 */
[----:B------:R-:W-:-:S03]  /*1430*/  @P1 IMAD R20, R24, R27, R20 ;  /* 0x0000001b18141224 */ /* 0x000fc600078e0214 */
[----:B------:R-:W-:Y:S02]  /*1440*/  @!P0 LEA R17, R17, UR7, 0x2 ;  /* 0x0000000711118c11 */ /* 0x000fe4000f8e10ff */
[----:B------:R-:W-:-:S04]  /*1450*/  @P1 LEA R20, R20, UR7, 0x2 ;  /* 0x0000000714141c11 */ /* 0x000fc8000f8e10ff */
[----:B------:R-:W0:Y:S02]  /*1460*/  @!P0 LDS R17, [R17] ;  /* 0x0000000011118984 */ /* 0x000e240000000800 */
[----:B0-----:R-:W-:Y:S02]  /*1470*/  @!P0 F2FP.F16.F32.PACK_AB R18, RZ, R17 ;  /* 0x00000011ff12823e */ /* 0x001fe400000000ff */
[----:B------:R-:W-:Y:S02]  /*1480*/  @!P1 PRMT R17, RZ, 0x7610, R17 ;  /* 0x00007610ff119816 */ /* 0x000fe40000000011 */
[----:B------:R-:W-:Y:S02]  /*1490*/  @P0 PRMT R18, RZ, 0x7610, R18 ;  /* 0x00007610ff120816 */ /* 0x000fe40000000012 */
[----:B------:R-:W-:Y:S02]  /*14a0*/  ISETP.GE.AND P0, PT, R26, R27, PT ;  /* 0x0000001b1a00720c */ /* 0x000fe40003f06270 */
[----:B------:R-:W-:-:S02]  /*14b0*/  PRMT R23, R18, 0x7610, R23 ;  /* 0x0000761012177816 */ /* 0x000fc40000000017 */
[----:B------:R-:W-:Y:S02]  /*14c0*/  ISETP.LT.AND P0, PT, R0, UR20, !P0 ;  /* 0x0000001400007c0c */ /* 0x000fe4000c701270 */
[----:B------:R-:W-:Y:S01]  /*14d0*/  LEA.HI R18, R21, R4, RZ, 0x1c ;  /* 0x0000000415127211 */ /* 0x000fe200078fe0ff */
[----:B------:R0:W-:Y:S03]  /*14e0*/  STS.U16 [R19+0x200], R23 ;  /* 0x0002001713007388 */ /* 0x0001e60000000400 */
[----:B------:R-:W-:Y:S01]  /*14f0*/  LEA R18, R18, UR10, 0x1 ;  /* 0x0000000a12127c11 */ /* 0x000fe2000f8e08ff */
[----:B------:R-:W1:Y:S06]  /*1500*/  @P1 LDS R20, [R20] ;  /* 0x0000000014141984 */ /* 0x000e6c0000000800 */
[----:B------:R-:W-:Y:S01]  /*1510*/  @P0 IMAD R21, R24, R27, R26 ;  /* 0x0000001b18150224 */ /* 0x000fe200078e021a */
[----:B0-----:R-:W-:-:S02]  /*1520*/  IADD3 R23, PT, PT, R16, 0x60, RZ ;  /* 0x0000006010177810 */ /* 0x001fc40007ffe0ff */
[----:B------:R-:W-:Y:S02]  /*1530*/  LEA.HI R19, R22, R4, RZ, 0x1c ;  /* 0x0000000416137211 */ /* 0x000fe400078fe0ff */
[----:B------:R-:W-:Y:S02]  /*1540*/  @P0 LEA R21, R21, UR7, 0x2 ;  /* 0x0000000715150c11 */ /* 0x000fe4000f8e10ff */
[----:B------:R-:W-:Y:S02]  /*1550*/  LEA R19, R19, UR10, 0x1 ;  /* 0x0000000a13137c11 */ /* 0x000fe4000f8e08ff */
[----:B-1----:R-:W-:Y:S02]  /*1560*/  @P1 F2FP.F16.F32.PACK_AB R17, RZ, R20 ;  /* 0x00000014ff11123e */ /* 0x002fe400000000ff */
[----:B------:R-:W-:Y:S02]  /*1570*/  LEA.HI R20, R23, R25, RZ, 0x1c ;  /* 0x0000001917147211 */ /* 0x000fe400078fe0ff */
[----:B------:R-:W-:-:S02]  /*1580*/  PRMT R26, R17, 0x7610, R26 ;  /* 0x00007610111a7816 */ /* 0x000fc4000000001a */
[----:B------:R-:W-:Y:S02]  /*1590*/  ISETP.GE.AND P1, PT, R20, R27, PT ;  /* 0x0000001b1400720c */ /* 0x000fe40003f26270 */
[----:B------:R-:W-:Y:S01]  /*15a0*/  @!P0 PRMT R17, RZ, 0x7610, R17 ;  /* 0x00007610ff118816 */ /* 0x000fe20000000011 */
[----:B------:R0:W-:Y:S01]  /*15b0*/  STS.U16 [R18+0x200], R26 ;  /* 0x0002001a12007388 */ /* 0x0001e20000000400 */
[----:B------:R-:W-:-:S03]  /*15c0*/  ISETP.LT.AND P1, PT, R0, UR20, !P1 ;  /* 0x0000001400007c0c */ /* 0x000fc6000cf21270 */
[----:B------:R-:W1:Y:S01]  /*15d0*/  @P0 LDS R21, [R21] ;  /* 0x0000000015150984 */ /* 0x000e620000000800 */
[----:B0-----:R-:W-:-:S09]  /*15e0*/  LEA.HI R18, R23, R4, RZ, 0x1c ;  /* 0x0000000417127211 */ /* 0x001fd200078fe0ff */
[----:B------:R-:W-:Y:S01]  /*15f0*/  @P1 IMAD R20, R24, R27, R20 ;  /* 0x0000001b18141224 */ /* 0x000fe200078e0214 */
[----:B------:R-:W-:-:S04]  /*1600*/  LEA R18, R18, UR10, 0x1 ;  /* 0x0000000a12127c11 */ /* 0x000fc8000f8e08ff */
[----:B------:R-:W-:Y:S02]  /*1610*/  @P1 LEA R20, R20, UR7, 0x2 ;  /* 0x0000000714141c11 */ /* 0x000fe4000f8e10ff */
[----:B-1----:R-:W-:Y:S02]  /*1620*/  @P0 F2FP.F16.F32.PACK_AB R17, RZ, R21 ;  /* 0x00000015ff11023e */ /* 0x002fe400000000ff */
[C---:B------:R-:W-:Y:S01]  /*1630*/  ISETP.GE.U32.AND P0, PT, R16.reuse, 0x80, PT ;  /* 0x000000801000780c */ /* 0x040fe20003f06070 */
[----:B------:R-:W-:Y:S01]  /*1640*/  VIADD R16, R16, 0x80 ;  /* 0x0000008010107836 */ /* 0x000fe20000000000 */
[----:B------:R-:W-:Y:S02]  /*1650*/  PRMT R22, R17, 0x7610, R22 ;  /* 0x0000761011167816 */ /* 0x000fe40000000016 */
[----:B------:R-:W-:-:S03]  /*1660*/  @!P1 PRMT R17, RZ, 0x7610, R17 ;  /* 0x00007610ff119816 */ /* 0x000fc60000000011 */
[----:B------:R-:W-:Y:S04]  /*1670*/  STS.U16 [R19+0x200], R22 ;  /* 0x0002001613007388 */ /* 0x000fe80000000400 */
[----:B------:R-:W0:Y:S02]  /*1680*/  @P1 LDS R20, [R20] ;  /* 0x0000000014141984 */ /* 0x000e240000000800 */
[----:B0-----:R-:W-:-:S05]  /*1690*/  @P1 F2FP.F16.F32.PACK_AB R17, RZ, R20 ;  /* 0x00000014ff11123e */ /* 0x001fca00000000ff */
[----:B------:R0:W-:Y:S01]  /*16a0*/  STS.U16 [R18+0x200], R17 ;  /* 0x0002001112007388 */ /* 0x0001e20000000400 */
[----:B------:R-:W-:Y:S05]  /*16b0*/  @!P0 BRA `(.L_x_22) ;  /* 0xfffffffc00288947 */ /* 0x000fea000383ffff */
[----:B------:R-:W-:Y:S05]  /*16c0*/  BSYNC.RECONVERGENT B0 ;  /* 0x0000000000007941 */ /* 0x000fea0003800200 */
.L_x_21:
[----:B------:R-:W-:Y:S01]  /*16d0*/  UMOV UR21, 0xffffffff ;  /* 0xffffffff00157882 */ /* 0x000fe20000000000 */
[----:B------:R-:W-:-:S04]  /*16e0*/  IMAD.U32 R21, RZ, RZ, UR10 ;  /* 0x0000000aff157e24 */ /* 0x000fc8000f8e00ff */
[----:B------:R-:W-:Y:S01]  /*16f0*/  VIADD R21, R21, 0x200 ;  /* 0x0000020015157836 */ /* 0x000fe20000000000 */
[----:B------:R-:W-:Y:S06]  /*1700*/  BRA.DIV UR21, `(.L_x_23) ;  /* 0x0000007a15c07947 */ /* 0x000fec000b800000 */
[----:B------:R-:W-:Y:S01]  /*1710*/  NOP ;  /* 0x0000000000007918 */ /* 0x000fe20000000000 */
.L_x_139:
[----:B0-----:R-:W0:Y:S01]  /*1720*/  S2R R18, SR_LANEID ;  /* 0x0000000000127919 */ /* 0x001e220000000000 */
[----:B------:R-:W-:Y:S05]  /*1730*/  WARPSYNC.ALL ;  /* 0x0000000000007948 */ /* 0x000fea0003800000 */
[----:B------:R-:W-:-:S05]  /*1740*/  VIADD R25, R25, 0x10 ;  /* 0x0000001019197836 */ /* 0x000fca0000000000 */
[----:B------:R-:W-:Y:S02]  /*1750*/  ISETP.GE.AND P0, PT, R25, R27, PT ;  /* 0x0000001b1900720c */ /* 0x000fe40003f06270 */
[--C-:B0-----:R-:W-:Y:S02]  /*1760*/  SHF.R.U32.HI R16, RZ, 0x3, R18.reuse ;  /* 0x00000003ff107819 */ /* 0x101fe40000011612 */
[----:B------:R-:W-:Y:S02]  /*1770*/  LOP3.LUT R17, R18, 0x7, RZ, 0xc0, !PT ;  /* 0x0000000712117812 */ /* 0x000fe400078ec0ff */
[----:B------:R-:W-:Y:S02]  /*1780*/  SHF.R.U32.HI R18, RZ, 0x4, R18 ;  /* 0x00000004ff127819 */ /* 0x000fe40000011612 */
[C---:B------:R-:W-:Y:S01]  /*1790*/  SHF.L.U32 R20, R16.reuse, 0x3, RZ ;  /* 0x0000000310147819 */ /* 0x040fe200000006ff */
[----:B------:R-:W-:Y:S02]  /*17a0*/  IMAD.SHL.U32 R16, R16, 0x8, RZ ;  /* 0x0000000810107824 */ /* 0x000fe400078e00ff */
[--C-:B------:R-:W-:Y:S01]  /*17b0*/  IMAD R19, R18, 0x8, R17.reuse ;  /* 0x0000000812137824 */ /* 0x100fe200078e0211 */
[----:B------:R-:W-:Y:S01]  /*17c0*/  LOP3.LUT R17, R20, 0x8, R17, 0xe2, !PT ;  /* 0x0000000814117812 */ /* 0x000fe200078ee211 */
[----:B------:R-:W-:Y:S01]  /*17d0*/  IMAD.SHL.U32 R18, R18, 0x8, RZ ;  /* 0x0000000812127824 */ /* 0x000fe200078e00ff */
[----:B------:R-:W-:-:S03]  /*17e0*/  LOP3.LUT R16, R16, 0x8, RZ, 0xe2, !PT ;  /* 0x0000000810107812 */ /* 0x000fc600078ee2ff */
[----:B------:R-:W-:Y:S01]  /*17f0*/  IMAD R17, R17, 0x10, R18 ;  /* 0x0000001011117824 */ /* 0x000fe200078e0212 */
[----:B------:R-:W-:-:S04]  /*1800*/  LEA R16, R19, R16, 0x4 ;  /* 0x0000001013107211 */ /* 0x000fc800078e20ff */
[----:B------:R-:W-:Y:S01]  /*1810*/  LEA R17, R17, UR10, 0x1 ;  /* 0x0000000a11117c11 */ /* 0x000fe2000f8e08ff */
[----:B------:R-:W-:-:S05]  /*1820*/  IMAD.U32 R20, R16, 0x2, R21 ;  /* 0x0000000210147824 */ /* 0x000fca00078e0015 */
[----:B------:R-:W-:Y:S04]  /*1830*/  LDSM.16.M88.4 R16, [R17] ;  /* 0x000000001110783b */ /* 0x000fe80000000200 */
[----:B------:R-:W0:Y:S02]  /*1840*/  LDSM.16.M88.4 R20, [R20] ;  /* 0x000000001414783b */ /* 0x000e240000000200 */
[C---:B0-----:R-:W-:Y:S08]  /*1850*/  HMMA.16816.F32 R12, R16.reuse, R20, R12 ;  /* 0x00000014100c723c */ /* 0x041ff0000000180c */
[----:B------:R-:W-:Y:S01]  /*1860*/  HMMA.16816.F32 R8, R16, R22, R8 ;  /* 0x000000161008723c */ /* 0x000fe20000001808 */
[----:B------:R-:W-:Y:S01]  /*1870*/  NOP ;  /* 0x0000000000007918 */ /* 0x000fe20000000000 */
[----:B------:R-:W-:-:S03]  /*1880*/  NOP ;  /* 0x0000000000007918 */ /* 0x000fc60000000000 */
[----:B------:R-:W-:-:S15]  /*1890*/  @!P0 BRA `(.L_x_24) ;  /* 0xfffffff400588947 */ /* 0x000fde000383ffff */
.L_x_17:
[----:B------:R-:W-:Y:S05]  /*18a0*/  WARPSYNC.ALL ;  /* 0x0000000000007948 */ /* 0x000fea0003800000 */
[----:B------:R-:W0:Y:S01]  /*18b0*/  S2R R17, SR_LANEID ;  /* 0x0000000000117919 */ /* 0x000e220000000000 */
[C---:B------:R-:W-:Y:S02]  /*18c0*/  ISETP.LT.AND P1, PT, R0.reuse, UR20, PT ;  /* 0x0000001400007c0c */ /* 0x040fe4000bf21270 */
[----:B------:R-:W-:-:S11]  /*18d0*/  ISETP.LT.AND P0, PT, R0, UR20, PT ;  /* 0x0000001400007c0c */ /* 0x000fd6000bf01270 */
[----:B------:R-:W1:Y:S08]  /*18e0*/  @P1 LDC R19, c[0x0][0x3c4] ;  /* 0x0000f100ff131b82 */ /* 0x000e700000000800 */
[----:B------:R-:W3:Y:S08]  /*18f0*/  @P0 LDC R18, c[0x0][0x3c4] ;  /* 0x0000f100ff120b82 */ /* 0x000ef00000000800 */
[----:B------:R-:W4:Y:S01]  /*1900*/  @P0 LDC R21, c[0x0][0x3c4] ;  /* 0x0000f100ff150b82 */ /* 0x000f220000000800 */
[----:B0-----:R-:W-:-:S02]  /*1910*/  SHF.R.U32.HI R16, RZ, 0x2, R17 ;  /* 0x00000002ff107819 */ /* 0x001fc40000011611 */
[----:B------:R-:W-:-:S04]  /*1920*/  LOP3.LUT R17, R17, 0x3, RZ, 0xc0, !PT ;  /* 0x0000000311117812 */ /* 0x000fc800078ec0ff */
[----:B------:R-:W-:Y:S01]  /*1930*/  LEA R16, R16, R17, 0x3 ;  /* 0x0000001110107211 */ /* 0x000fe200078e18ff */
[----:B------:R-:W0:Y:S03]  /*1940*/  @P0 LDC R20, c[0x0][0x3c4] ;  /* 0x0000f100ff140b82 */ /* 0x000e260000000800 */
[----:B------:R-:W-:Y:S01]  /*1950*/  LEA R17, R16, UR29, 0x3 ;  /* 0x0000001d10117c11 */ /* 0x000fe2000f8e18ff */
[----:B------:R-:W-:-:S04]  /*1960*/  IMAD.MOV.U32 R16, RZ, RZ, R7 ;  /* 0x000000ffff107224 */ /* 0x000fc800078e0007 */
[----:B------:R0:W-:Y:S04]  /*1970*/  STS.64 [R17], R12 ;  /* 0x0000000c11007388 */ /* 0x0001e80000000a00 */
[----:B------:R0:W-:Y:S04]  /*1980*/  STS.64 [R17+0x200], R14 ;  /* 0x0002000e11007388 */ /* 0x0001e80000000a00 */
[----:B------:R0:W-:Y:S04]  /*1990*/  STS.64 [R17+0x20], R8 ;  /* 0x0000200811007388 */ /* 0x0001e80000000a00 */
[----:B------:R0:W-:Y:S02]  /*19a0*/  STS.64 [R17+0x220], R10 ;  /* 0x0002200a11007388 */ /* 0x0001e40000000a00 */
.L_x_25:
[C---:B01----:R-:W-:Y:S02]  /*19b0*/  LEA R12, R16.reuse, UR29, 0x2 ;  /* 0x0000001d100c7c11 */ /* 0x043fe4000f8e10ff */
[C---:B------:R-:W-:Y:S01]  /*19c0*/  ISETP.GE.U32.AND P2, PT, R16.reuse, 0x80, PT ;  /* 0x000000801000780c */ /* 0x040fe20003f46070 */
[----:B------:R-:W-:Y:S02]  /*19d0*/  VIADD R16, R16, 0x80 ;  /* 0x0000008010107836 */ /* 0x000fe40000000000 */
[----:B------:R-:W-:Y:S04]  /*19e0*/  @!P0 STS [R12+0x80], RZ ;  /* 0x000080ff0c008388 */ /* 0x000fe80000000800 */
[----:B------:R-:W-:Y:S04]  /*19f0*/  @!P0 STS [R12+0x100], RZ ;  /* 0x000100ff0c008388 */ /* 0x000fe80000000800 */
[----:B------:R-:W1:Y:S04]  /*1a00*/  @P1 LDS R8, [R12] ;  /* 0x000000000c081984 */ /* 0x000e680000000800 */
[----:B------:R-:W-:Y:S04]  /*1a10*/  @!P0 STS [R12+0x180], RZ ;  /* 0x000180ff0c008388 */ /* 0x000fe80000000800 */
[----:B------:R-:W3:Y:S04]  /*1a20*/  @P0 LDS R9, [R12+0x80] ;  /* 0x000080000c090984 */ /* 0x000ee80000000800 */
[----:B------:R-:W4:Y:S04]  /*1a30*/  @P0 LDS R10, [R12+0x100] ;  /* 0x000100000c0a0984 */ /* 0x000f280000000800 */
[----:B------:R-:W0:Y:S01]  /*1a40*/  @P0 LDS R11, [R12+0x180] ;  /* 0x000180000c0b0984 */ /* 0x000e220000000800 */
[----:B-1----:R-:W-:-:S05]  /*1a50*/  @P1 FMUL R8, R8, R19 ;  /* 0x0000001308081220 */ /* 0x002fca0000400000 */
[----:B------:R1:W-:Y:S01]  /*1a60*/  @P1 STS [R12], R8 ;  /* 0x000000080c001388 */ /* 0x0003e20000000800 */
[----:B---3--:R-:W-:-:S03]  /*1a70*/  @P0 FMUL R9, R18, R9 ;  /* 0x0000000912090220 */ /* 0x008fc60000400000 */
[----:B------:R1:W-:Y:S01]  /*1a80*/  @!P1 STS [R12], RZ ;  /* 0x000000ff0c009388 */ /* 0x0003e20000000800 */
[----:B----4-:R-:W-:-:S03]  /*1a90*/  @P0 FMUL R10, R21, R10 ;  /* 0x0000000a150a0220 */ /* 0x010fc60000400000 */
[----:B------:R1:W-:Y:S01]  /*1aa0*/  @P0 STS [R12+0x80], R9 ;  /* 0x000080090c000388 */ /* 0x0003e20000000800 */
[----:B0-----:R-:W-:-:S03]  /*1ab0*/  @P0 FMUL R11, R20, R11 ;  /* 0x0000000b140b0220 */ /* 0x001fc60000400000 */
[----:B------:R1:W-:Y:S04]  /*1ac0*/  @P0 STS [R12+0x100], R10 ;  /* 0x0001000a0c000388 */ /* 0x0003e80000000800 */
[----:B------:R1:W-:Y:S01]  /*1ad0*/  @P0 STS [R12+0x180], R11 ;  /* 0x0001800b0c000388 */ /* 0x0003e20000000800 */
[----:B------:R-:W-:Y:S05]  /*1ae0*/  @!P2 BRA `(.L_x_25) ;  /* 0xfffffffc00b0a947 */ /* 0x000fea000383ffff */
.L_x_16:
[----:B01----:R-:W-:Y:S01]  /*1af0*/  IMAD.U32 R8, RZ, RZ, UR16 ;  /* 0x00000010ff087e24 */ /* 0x003fe2000f8e00ff */
[----:B------:R-:W-:Y:S05]  /*1b00*/  WARPSYNC.ALL ;  /* 0x0000000000007948 */ /* 0x000fea0003800000 */
[----:B------:R-:W-:Y:S01]  /*1b10*/  BAR.SYNC.DEFER_BLOCKING 0x0 ;  /* 0x0000000000007b1d */ /* 0x000fe20000010000 */
[----:B------:R-:W-:-:S13]  /*1b20*/  ISETP.GE.AND P0, PT, R8, 0x1, PT ;  /* 0x000000010800780c */ /* 0x000fda0003f06270 */
[----:B------:R-:W-:Y:S05]  /*1b30*/  @!P0 BRA `(.L_x_26) ;  /* 0x0000000800048947 */ /* 0x000fea0003800000 */
[----:B------:R-:W-:-:S07]  /*1b40*/  MOV R8, RZ ;  /* 0x000000ff00087202 */ /* 0x000fce0000000f00 */
.L_x_38:
[----:B------:R-:W-:Y:S01]  /*1b50*/  ISETP.GE.AND P0, PT, R6, UR30, PT ;  /* 0x0000001e06007c0c */ /* 0x000fe2000bf06270 */
[----:B------:R-:W-:Y:S01]  /*1b60*/  BSSY.RECONVERGENT B0, `(.L_x_27) ;  /* 0x000000c000007945 */ /* 0x000fe20003800200 */
[----:B------:R-:W-:-:S11]  /*1b70*/  IMAD.MOV.U32 R9, RZ, RZ, -0x800000 ;  /* 0xff800000ff097424 */ /* 0x000fd600078e00ff */
[----:B-1234-:R-:W-:Y:S05]  /*1b80*/  @P0 BRA `(.L_x_28) ;  /* 0x0000000000240947 */ /* 0x01efea0003800000 */
[----:B------:R-:W-:Y:S02]  /*1b90*/  IMAD.MOV.U32 R9, RZ, RZ, -0x800000 ;  /* 0xff800000ff097424 */ /* 0x000fe400078e00ff */
[----:B------:R-:W-:-:S07]  /*1ba0*/  IMAD.MOV.U32 R11, RZ, RZ, R6 ;  /* 0x000000ffff0b7224 */ /* 0x000fce00078e0006 */
.L_x_29:
[----:B------:R-:W-:Y:S01]  /*1bb0*/  LEA R10, R8, R11, 0x4 ;  /* 0x0000000b080a7211 */ /* 0x000fe200078e20ff */
[----:B------:R-:W-:-:S03]  /*1bc0*/  VIADD R11, R11, UR24 ;  /* 0x000000180b0b7c36 */ /* 0x000fc60008000000 */
[----:B------:R-:W-:Y:S02]  /*1bd0*/  LEA R10, R10, UR29, 0x2 ;  /* 0x0000001d0a0a7c11 */ /* 0x000fe4000f8e10ff */
[----:B------:R-:W-:-:S04]  /*1be0*/  ISETP.GE.AND P0, PT, R11, UR30, PT ;  /* 0x0000001e0b007c0c */ /* 0x000fc8000bf06270 */
[----:B------:R-:W0:Y:S02]  /*1bf0*/  LDS R10, [R10] ;  /* 0x000000000a0a7984 */ /* 0x000e240000000800 */
[----:B0-----:R-:W-:-:S07]  /*1c00*/  FMNMX R9, R10, R9, !PT ;  /* 0x000000090a097209 */ /* 0x001fce0007800000 */
[----:B------:R-:W-:Y:S05]  /*1c10*/  @!P0 BRA `(.L_x_29) ;  /* 0xfffffffc00e48947 */ /* 0x000fea000383ffff */
.L_x_28:
[----:B--2---:R-:W-:Y:S05]  /*1c20*/  BSYNC.RECONVERGENT B0 ;  /* 0x0000000000007941 */ /* 0x004fea0003800200 */
.L_x_27:
[----:B------:R-:W0:Y:S01]  /*1c30*/  SHFL.DOWN PT, R10, R9, 0x10, 0x1f ;  /* 0x0a001f00090a7f89 */ /* 0x000e2200000e0000 */
[----:B------:R-:W-:Y:S02]  /*1c40*/  ISETP.NE.AND P0, PT, R7, RZ, PT ;  /* 0x000000ff0700720c */ /* 0x000fe40003f05270 */
[----:B------:R-:W-:Y:S02]  /*1c50*/  ISETP.GT.U32.AND P1, PT, R2, 0x1f, PT ;  /* 0x0000001f0200780c */ /* 0x000fe40003f24070 */
[----:B0-----:R-:W-:-:S05]  /*1c60*/  FMNMX R10, R10, R9, !PT ;  /* 0x000000090a0a7209 */ /* 0x001fca0007800000 */
[----:B------:R-:W0:Y:S02]  /*1c70*/  SHFL.DOWN PT, R11, R10, 0x8, 0x1f ;  /* 0x09001f000a0b7f89 */ /* 0x000e2400000e0000 */
[----:B0-----:R-:W-:-:S05]  /*1c80*/  FMNMX R11, R10, R11, !PT ;  /* 0x0000000b0a0b7209 */ /* 0x001fca0007800000 */
[----:B------:R-:W0:Y:S02]  /*1c90*/  SHFL.DOWN PT, R12, R11, 0x4, 0x1f ;  /* 0x08801f000b0c7f89 */ /* 0x000e2400000e0000 */
[----:B0-----:R-:W-:-:S05]  /*1ca0*/  FMNMX R12, R11, R12, !PT ;  /* 0x0000000c0b0c7209 */ /* 0x001fca0007800000 */
[----:B------:R-:W0:Y:S02]  /*1cb0*/  SHFL.DOWN PT, R13, R12, 0x2, 0x1f ;  /* 0x08401f000c0d7f89 */ /* 0x000e2400000e0000 */
[----:B0-----:R-:W-:-:S05]  /*1cc0*/  FMNMX R13, R12, R13, !PT ;  /* 0x0000000d0c0d7209 */ /* 0x001fca0007800000 */
[----:B------:R-:W0:Y:S02]  /*1cd0*/  SHFL.DOWN PT, R14, R13, 0x1, 0x1f ;  /* 0x08201f000d0e7f89 */ /* 0x000e2400000e0000 */
[----:B0-----:R-:W-:-:S05]  /*1ce0*/  FMNMX R14, R13, R14, !PT ;  /* 0x0000000e0d0e7209 */ /* 0x001fca0007800000 */
[----:B------:R0:W-:Y:S01]  /*1cf0*/  @!P0 STS [R3+UR15], R14 ;  /* 0x0000000e03008988 */ /* 0x0001e2000800080f */
[----:B------:R-:W-:Y:S06]  /*1d00*/  BAR.SYNC.DEFER_BLOCKING 0x0 ;  /* 0x0000000000007b1d */ /* 0x000fec0000010000 */
[----:B------:R-:W-:Y:S05]  /*1d10*/  @P1 BRA `(.L_x_30) ;  /* 0x00000000004c1947 */ /* 0x000fea0003800000 */
[----:B------:R-:W-:Y:S01]  /*1d20*/  ISETP.GE.U32.AND P2, PT, R7, UR26, PT ;  /* 0x0000001a07007c0c */ /* 0x000fe2000bf46070 */
[----:B------:R-:W-:Y:S01]  /*1d30*/  IMAD.MOV.U32 R9, RZ, RZ, -0x800000 ;  /* 0xff800000ff097424 */ /* 0x000fe200078e00ff */
[----:B------:R-:W-:-:S11]  /*1d40*/  UMOV UR20, 0xffffffff ;  /* 0xffffffff00147882 */ /* 0x000fd60000000000 */
[----:B------:R1:W2:Y:S01]  /*1d50*/  @!P2 LDS R9, [R5] ;  /* 0x000000000509a984 */ /* 0x0002a20000000800 */
[----:B------:R-:W-:Y:S05]  /*1d60*/  BRA.DIV UR20, `(.L_x_31) ;  /* 0x0000007614447947 */ /* 0x000fea000b800000 */
[----:B--2---:R-:W2:Y:S02]  /*1d70*/  SHFL.DOWN PT, R10, R9, 0x10, 0x1f ;  /* 0x0a001f00090a7f89 */ /* 0x004ea400000e0000 */
[----:B--2---:R-:W-:-:S05]  /*1d80*/  FMNMX R10, R10, R9, !PT ;  /* 0x000000090a0a7209 */ /* 0x004fca0007800000 */
[----:B------:R-:W2:Y:S02]  /*1d90*/  SHFL.DOWN PT, R11, R10, 0x8, 0x1f ;  /* 0x09001f000a0b7f89 */ /* 0x000ea400000e0000 */
[----:B--2---:R-:W-:-:S05]  /*1da0*/  FMNMX R11, R10, R11, !PT ;  /* 0x0000000b0a0b7209 */ /* 0x004fca0007800000 */
[----:B------:R-:W2:Y:S02]  /*1db0*/  SHFL.DOWN PT, R12, R11, 0x4, 0x1f ;  /* 0x08801f000b0c7f89 */ /* 0x000ea400000e0000 */
[----:B--2---:R-:W-:-:S05]  /*1dc0*/  FMNMX R12, R11, R12, !PT ;  /* 0x0000000c0b0c7209 */ /* 0x004fca0007800000 */
[----:B------:R-:W2:Y:S02]  /*1dd0*/  SHFL.DOWN PT, R13, R12, 0x2, 0x1f ;  /* 0x08401f000c0d7f89 */ /* 0x000ea400000e0000 */
[----:B--2---:R-:W-:-:S05]  /*1de0*/  FMNMX R13, R12, R13, !PT ;  /* 0x0000000d0c0d7209 */ /* 0x004fca0007800000 */
[----:B0-----:R0:W2:Y:S02]  /*1df0*/  SHFL.DOWN PT, R14, R13, 0x1, 0x1f ;  /* 0x08201f000d0e7f89 */ /* 0x0010a400000e0000 */
.L_x_145:
[----:B------:R-:W3:Y:S01]  /*1e00*/  @!P0 S2R R10, SR_CgaCtaId ;  /* 0x00000000000a8919 */ /* 0x000ee20000008800 */
[----:B------:R-:W-:Y:S02]  /*1e10*/  @!P0 MOV R9, 0x400 ;  /* 0x0000040000098802 */ /* 0x000fe40000000f00 */
[----:B--2---:R-:W-:Y:S02]  /*1e20*/  FMNMX R14, R13, R14, !PT ;  /* 0x0000000e0d0e7209 */ /* 0x004fe40007800000 */
[----:B---3--:R-:W-:-:S05]  /*1e30*/  @!P0 LEA R9, R10, R9, 0x18 ;  /* 0x000000090a098211 */ /* 0x008fca00078ec0ff */
[----:B------:R2:W-:Y:S02]  /*1e40*/  @!P0 STS [R9], R14 ;  /* 0x0000000e09008388 */ /* 0x0005e40000000800 */
.L_x_30:
[----:B------:R-:W-:Y:S05]  /*1e50*/  WARPSYNC.ALL ;  /* 0x0000000000007948 */ /* 0x000fea0003800000 */
[----:B------:R-:W-:Y:S01]  /*1e60*/  BAR.SYNC.DEFER_BLOCKING 0x0 ;  /* 0x0000000000007b1d */ /* 0x000fe20000010000 */
[----:B--2---:R-:W-:Y:S01]  /*1e70*/  VIADD R9, R8, UR5 ;  /* 0x0000000508097c36 */ /* 0x004fe20008000000 */
[----:B------:R-:W-:Y:S01]  /*1e80*/  ISETP.GE.AND P3, PT, R6, UR30, PT ;  /* 0x0000001e06007c0c */ /* 0x000fe2000bf66270 */
[----:B0-----:R-:W-:Y:S01]  /*1e90*/  IMAD.MOV.U32 R13, RZ, RZ, RZ ;  /* 0x000000ffff0d7224 */ /* 0x001fe200078e00ff */
[----:B------:R-:W-:-:S04]  /*1ea0*/  MOV R11, RZ ;  /* 0x000000ff000b7202 */ /* 0x000fc80000000f00 */
[----:B------:R-:W0:Y:S01]  /*1eb0*/  S2UR UR21, SR_CgaCtaId ;  /* 0x00000000001579c3 */ /* 0x000e220000008800 */
[----:B------:R-:W-:Y:S01]  /*1ec0*/  LEA R9, R9, UR12, 0x2 ;  /* 0x0000000c09097c11 */ /* 0x000fe2000f8e10ff */
[----:B------:R-:W-:-:S04]  /*1ed0*/  UMOV UR20, 0x400 ;  /* 0x0000040000147882 */ /* 0x000fc80000000000 */
[----:B------:R-:W2:Y:S01]  /*1ee0*/  LDS R15, [R9] ;  /* 0x00000000090f7984 */ /* 0x000ea20000000800 */
[----:B0-----:R-:W-:-:S09]  /*1ef0*/  ULEA UR20, UR21, UR20, 0x18 ;  /* 0x0000001415147291 */ /* 0x001fd2000f8ec0ff */
[----:B------:R-:W0:Y:S01]  /*1f00*/  LDS R10, [UR20] ;  /* 0x00000014ff0a7984 */ /* 0x000e220008000800 */
[----:B--2---:R-:W-:Y:S02]  /*1f10*/  FSETP.NEU.AND P2, PT, R15, -INF , PT ;  /* 0xff8000000f00780b */ /* 0x004fe40003f4d000 */
[----:B0-----:R-:W-:-:S11]  /*1f20*/  FMNMX R10, R10, R15, !PT ;  /* 0x0000000f0a0a7209 */ /* 0x001fd60007800000 */
[----:B------:R-:W-:Y:S05]  /*1f30*/  @!P2 BRA `(.L_x_32) ;  /* 0x000000000018a947 */ /* 0x000fea0003800000 */
[----:B------:R-:W-:-:S04]  /*1f40*/  FADD R11, R15, -R10 ;  /* 0x8000000a0f0b7221 */ /* 0x000fc80000000000 */
[----:B------:R-:W-:-:S05]  /*1f50*/  FMUL R12, R11, 1.4426950216293334961 ;  /* 0x3fb8aa3b0b0c7820 */ /* 0x000fca0000400000 */
[----:B------:R-:W-:-:S13]  /*1f60*/  FSETP.GEU.AND P2, PT, R12, -126, PT ;  /* 0xc2fc00000c00780b */ /* 0x000fda0003f4e000 */
[----:B------:R-:W-:-:S04]  /*1f70*/  @!P2 FMUL R12, R12, 0.5 ;  /* 0x3f0000000c0ca820 */ /* 0x000fc80000400000 */
[----:B------:R-:W0:Y:S02]  /*1f80*/  MUFU.EX2 R11, R12 ;  /* 0x0000000c000b7308 */ /* 0x000e240000000800 */
[----:B0-----:R-:W-:-:S07]  /*1f90*/  @!P2 FMUL R11, R11, R11 ;  /* 0x0000000b0b0ba220 */ /* 0x001fce0000400000 */
.L_x_32:
[----:B------:R-:W-:Y:S04]  /*1fa0*/  BSSY.RECONVERGENT B0, `(.L_x_33) ;  /* 0x0000011000007945 */ /* 0x000fe80003800200 */
[----:B------:R-:W-:Y:S05]  /*1fb0*/  @P3 BRA `(.L_x_34) ;  /* 0x00000000003c3947 */ /* 0x000fea0003800000 */
[----:B------:R-:W-:Y:S02]  /*1fc0*/  IMAD.MOV.U32 R13, RZ, RZ, RZ ;  /* 0x000000ffff0d7224 */ /* 0x000fe400078e00ff */
[----:B------:R-:W-:-:S07]  /*1fd0*/  IMAD.MOV.U32 R15, RZ, RZ, R6 ;  /* 0x000000ffff0f7224 */ /* 0x000fce00078e0006 */
.L_x_35:
[----:B------:R-:W-:Y:S01]  /*1fe0*/  LEA R12, R8, R15, 0x4 ;  /* 0x0000000f080c7211 */ /* 0x000fe200078e20ff */
[----:B------:R-:W-:-:S03]  /*1ff0*/  VIADD R15, R15, UR24 ;  /* 0x000000180f0f7c36 */ /* 0x000fc60008000000 */
[----:B------:R-:W-:Y:S02]  /*2000*/  LEA R12, R12, UR29, 0x2 ;  /* 0x0000001d0c0c7c11 */ /* 0x000fe4000f8e10ff */
[----:B------:R-:W-:-:S03]  /*2010*/  ISETP.GE.AND P3, PT, R15, UR30, PT ;  /* 0x0000001e0f007c0c */ /* 0x000fc6000bf66270 */
[----:B------:R-:W0:Y:S02]  /*2020*/  LDS R17, [R12] ;  /* 0x000000000c117984 */ /* 0x000e240000000800 */
[----:B0-----:R-:W-:-:S04]  /*2030*/  FADD R17, -R10, R17 ;  /* 0x000000110a117221 */ /* 0x001fc80000000100 */
[----:B------:R-:W-:-:S05]  /*2040*/  FMUL R17, R17, 1.4426950216293334961 ;  /* 0x3fb8aa3b11117820 */ /* 0x000fca0000400000 */
[----:B------:R-:W-:-:S13]  /*2050*/  FSETP.GEU.AND P2, PT, R17, -126, PT ;  /* 0xc2fc00001100780b */ /* 0x000fda0003f4e000 */
[----:B------:R-:W-:-:S04]  /*2060*/  @!P2 FMUL R17, R17, 0.5 ;  /* 0x3f0000001111a820 */ /* 0x000fc80000400000 */
[----:B------:R-:W0:Y:S02]  /*2070*/  MUFU.EX2 R14, R17 ;  /* 0x00000011000e7308 */ /* 0x000e240000000800 */
[----:B0-----:R-:W-:-:S04]  /*2080*/  @!P2 FMUL R14, R14, R14 ;  /* 0x0000000e0e0ea220 */ /* 0x001fc80000400000 */
[----:B------:R-:W-:Y:S01]  /*2090*/  FADD R13, R14, R13 ;  /* 0x0000000d0e0d7221 */ /* 0x000fe20000000000 */
[----:B------:R-:W-:Y:S06]  /*20a0*/  @!P3 BRA `(.L_x_35) ;  /* 0xfffffffc00ccb947 */ /* 0x000fec000383ffff */
.L_x_34:
[----:B------:R-:W-:Y:S05]  /*20b0*/  BSYNC.RECONVERGENT B0 ;  /* 0x0000000000007941 */ /* 0x000fea0003800200 */
.L_x_33:
[----:B------:R-:W0:Y:S04]  /*20c0*/  SHFL.DOWN PT, R12, R13, 0x10, 0x1f ;  /* 0x0a001f000d0c7f89 */ /* 0x000e2800000e0000 */
[----:B------:R-:W-:Y:S01]  /*20d0*/  LDS R19, [R9+UR11] ;  /* 0x0000000b09137984 */ /* 0x000fe20008000800 */
[----:B0-----:R-:W-:-:S05]  /*20e0*/  FADD R12, R12, R13 ;  /* 0x0000000d0c0c7221 */ /* 0x001fca0000000000 */
[----:B------:R-:W0:Y:S02]  /*20f0*/  SHFL.DOWN PT, R15, R12, 0x8, 0x1f ;  /* 0x09001f000c0f7f89 */ /* 0x000e2400000e0000 */
[----:B0-----:R-:W-:-:S05]  /*2100*/  FADD R15, R12, R15 ;  /* 0x0000000f0c0f7221 */ /* 0x001fca0000000000 */
[----:B------:R-:W0:Y:S02]  /*2110*/  SHFL.DOWN PT, R14, R15, 0x4, 0x1f ;  /* 0x08801f000f0e7f89 */ /* 0x000e2400000e0000 */
[----:B0-----:R-:W-:-:S05]  /*2120*/  FADD R14, R15, R14 ;  /* 0x0000000e0f0e7221 */ /* 0x001fca0000000000 */
[----:B------:R-:W0:Y:S02]  /*2130*/  SHFL.DOWN PT, R17, R14, 0x2, 0x1f ;  /* 0x08401f000e117f89 */ /* 0x000e2400000e0000 */
[----:B0-----:R-:W-:-:S05]  /*2140*/  FADD R17, R14, R17 ;  /* 0x000000110e117221 */ /* 0x001fca0000000000 */
[----:B------:R-:W0:Y:S02]  /*2150*/  SHFL.DOWN PT, R16, R17, 0x1, 0x1f ;  /* 0x08201f0011107f89 */ /* 0x000e2400000e0000 */
[----:B0-----:R-:W-:-:S05]  /*2160*/  FADD R16, R17, R16 ;  /* 0x0000001011107221 */ /* 0x001fca0000000000 */
[----:B------:R0:W-:Y:S01]  /*2170*/  @!P0 STS [R3+UR15], R16 ;  /* 0x0000001003008988 */ /* 0x0001e2000800080f */
[----:B------:R-:W-:Y:S06]  /*2180*/  BAR.SYNC.DEFER_BLOCKING 0x0 ;  /* 0x0000000000007b1d */ /* 0x000fec0000010000 */
[----:B------:R-:W-:Y:S05]  /*2190*/  @P1 BRA `(.L_x_36) ;  /* 0x0000000000401947 */ /* 0x000fea0003800000 */
[----:B------:R-:W-:Y:S01]  /*21a0*/  ISETP.GE.U32.AND P1, PT, R7, UR26, PT ;  /* 0x0000001a07007c0c */ /* 0x000fe2000bf26070 */
[----:B------:R-:W-:Y:S01]  /*21b0*/  IMAD.MOV.U32 R12, RZ, RZ, RZ ;  /* 0x000000ffff0c7224 */ /* 0x000fe200078e00ff */
[----:B------:R-:W-:-:S11]  /*21c0*/  UMOV UR21, 0xffffffff ;  /* 0xffffffff00157882 */ /* 0x000fd60000000000 */
[----:B------:R2:W3:Y:S01]  /*21d0*/  @!P1 LDS R12, [R5] ;  /* 0x00000000050c9984 */ /* 0x0004e20000000800 */
[----:B------:R-:W-:Y:S05]  /*21e0*/  BRA.DIV UR21, `(.L_x_37) ;  /* 0x0000007215b87947 */ /* 0x000fea000b800000 */
[----:B---3--:R-:W3:Y:S02]  /*21f0*/  SHFL.DOWN PT, R13, R12, 0x10, 0x1f ;  /* 0x0a001f000c0d7f89 */ /* 0x008ee400000e0000 */
[----:B---3--:R-:W-:-:S05]  /*2200*/  FADD R13, R13, R12 ;  /* 0x0000000c0d0d7221 */ /* 0x008fca0000000000 */
[----:B------:R-:W3:Y:S02]  /*2210*/  SHFL.DOWN PT, R14, R13, 0x8, 0x1f ;  /* 0x09001f000d0e7f89 */ /* 0x000ee400000e0000 */
[----:B---3--:R-:W-:-:S05]  /*2220*/  FADD R14, R13, R14 ;  /* 0x0000000e0d0e7221 */ /* 0x008fca0000000000 */
[----:B------:R-:W3:Y:S02]  /*2230*/  SHFL.DOWN PT, R15, R14, 0x4, 0x1f ;  /* 0x08801f000e0f7f89 */ /* 0x000ee400000e0000 */
[----:B---3--:R-:W-:-:S05]  /*2240*/  FADD R15, R14, R15 ;  /* 0x0000000f0e0f7221 */ /* 0x008fca0000000000 */
[----:B------:R-:W3:Y:S02]  /*2250*/  SHFL.DOWN PT, R18, R15, 0x2, 0x1f ;  /* 0x08401f000f127f89 */ /* 0x000ee400000e0000 */
[----:B---3--:R-:W-:-:S05]  /*2260*/  FADD R18, R15, R18 ;  /* 0x000000120f127221 */ /* 0x008fca0000000000 */
[----:B------:R3:W4:Y:S02]  /*2270*/  SHFL.DOWN PT, R17, R18, 0x1, 0x1f ;  /* 0x08201f0012117f89 */ /* 0x00072400000e0000 */
.L_x_151:
[----:B----4-:R-:W-:-:S05]  /*2280*/  FADD R17, R18, R17 ;  /* 0x0000001112117221 */ /* 0x010fca0000000000 */
[----:B------:R4:W-:Y:S02]  /*2290*/  @!P0 STS [UR20], R17 ;  /* 0x00000011ff008988 */ /* 0x0009e40008000814 */
.L_x_36:
[----:B------:R-:W-:Y:S05]  /*22a0*/  WARPSYNC.ALL ;  /* 0x0000000000007948 */ /* 0x000fea0003800000 */
[----:B------:R-:W-:Y:S01]  /*22b0*/  ISETP.NE.AND P0, PT, R2, RZ, PT ;  /* 0x000000ff0200720c */ /* 0x000fe20003f05270 */
[----:B------:R-:W-:Y:S01]  /*22c0*/  BAR.SYNC.DEFER_BLOCKING 0x0 ;  /* 0x0000000000007b1d */ /* 0x000fe20000010000 */
[----:B------:R-:W-:-:S11]  /*22d0*/  VIADD R8, R8, 0x1 ;  /* 0x0000000108087836 */ /* 0x000fd60000000000 */
[----:B------:R-:W5:Y:S02]  /*22e0*/  @!P0 LDS R12, [UR20] ;  /* 0x00000014ff0c8984 */ /* 0x000f640008000800 */
[----:B-----5:R-:W-:-:S05]  /*22f0*/  @!P0 FFMA R12, R19, R11, R12 ;  /* 0x0000000b130c8223 */ /* 0x020fca000000000c */
[----:B------:R0:W-:Y:S04]  /*2300*/  @!P0 STS [R9+UR11], R12 ;  /* 0x0000000c09008988 */ /* 0x0001e8000800080b */
[----:B------:R0:W-:Y:S01]  /*2310*/  @!P0 STS [R9], R10 ;  /* 0x0000000a09008388 */ /* 0x0001e20000000800 */
[----:B------:R-:W-:Y:S01]  /*2320*/  BAR.SYNC.DEFER_BLOCKING 0x0 ;  /* 0x0000000000007b1d */ /* 0x000fe20000010000 */
[----:B------:R-:W-:-:S13]  /*2330*/  ISETP.NE.AND P0, PT, R8, UR17, PT ;  /* 0x0000001108007c0c */ /* 0x000fda000bf05270 */
[----:B0-----:R-:W-:Y:S05]  /*2340*/  @P0 BRA `(.L_x_38) ;  /* 0xfffffff800000947 */ /* 0x001fea000383ffff */
.L_x_26:
[----:B------:R-:W-:-:S04]  /*2350*/  UIADD3 UR6, UPT, UPT, UR6, 0x10, URZ ;  /* 0x0000001006067890 */ /* 0x000fc8000fffe0ff */
[----:B------:R-:W-:-:S09]  /*2360*/  UISETP.GE.AND UP0, UPT, UR6, UR27, UPT ;  /* 0x0000001b0600728c */ /* 0x000fd2000bf06270 */
[----:B------:R-:W-:Y:S05]  /*2370*/  BRA.U !UP0, `(.L_x_39) ;  /* 0xffffffe908547547 */ /* 0x000fea000b83ffff */
.L_x_15:
[----:B------:R-:W5:Y:S01]  /*2380*/  LDCU UR6, c[0x0][0x3c8] ;  /* 0x00007900ff0677ac */ /* 0x000f620008000800 */
[----:B------:R-:W-:Y:S02]  /*2390*/  UIADD3 UR5, UPT, UPT, UR5, 0x10, URZ ;  /* 0x0000001005057890 */ /* 0x000fe4000fffe0ff */
[----:B------:R-:W-:Y:S02]  /*23a0*/  UIADD3 UR8, UPT, UPT, UR8, -0x10, URZ ;  /* 0xfffffff008087890 */ /* 0x000fe4000fffe0ff */
[----:B-----5:R-:W-:-:S09]  /*23b0*/  UISETP.GE.AND UP0, UPT, UR5, UR6, UPT ;  /* 0x000000060500728c */ /* 0x020fd2000bf06270 */
[----:B------:R-:W-:Y:S05]  /*23c0*/  BRA.U !UP0, `(.L_x_40) ;  /* 0xffffffe908047547 */ /* 0x000fea000b83ffff */
.L_x_14:
[----:B------:R-:W5:Y:S01]  /*23d0*/  LDCU UR5, c[0x0][0x3cc] ;  /* 0x00007980ff0577ac */ /* 0x000f620008000800 */
[----:B------:R-:W0:Y:S01]  /*23e0*/  LDCU UR6, c[0x0][0x3b8] ;  /* 0x00007700ff0677ac */ /* 0x000e220008000800 */
[----:B-----5:R-:W-:-:S04]  /*23f0*/  UIADD3 UR4, UPT, UPT, UR4, UR5, URZ ;  /* 0x0000000504047290 */ /* 0x020fc8000fffe0ff */
[----:B0-----:R-:W-:-:S09]  /*2400*/  UISETP.GE.AND UP0, UPT, UR4, UR6, UPT ;  /* 0x000000060400728c */ /* 0x001fd2000bf06270 */
[----:B------:R-:W-:Y:S05]  /*2410*/  BRA.U !UP0, `(.L_x_41) ;  /* 0xffffffe108fc7547 */ /* 0x000fea000b83ffff */
[----:B------:R-:W0:Y:S01]  /*2420*/  LDCU UR13, c[0x0][0x3c0] ;  /* 0x00007800ff0d77ac */ /* 0x000e220008000800 */
[----:B------:R-:W-:Y:S01]  /*2430*/  UMOV UR4, URZ ;  /* 0x000000ff00047c82 */ /* 0x000fe20008000000 */
[----:B0-----:R-:W-:Y:S02]  /*2440*/  UIADD3 UR25, UPT, UPT, UR13, -0x1, URZ ;  /* 0xffffffff0d197890 */ /* 0x001fe4000fffe0ff */
[----:B------:R-:W-:Y:S02]  /*2450*/  ULOP3.LUT UR26, UR13, 0xf, URZ, 0xc0, !UPT ;  /* 0x0000000f0d1a7892 */ /* 0x000fe4000f8ec0ff */
[----:B------:R-:W-:Y:S02]  /*2460*/  ULOP3.LUT UR27, UR13, 0x7, URZ, 0xc0, !UPT ;  /* 0x000000070d1b7892 */ /* 0x000fe4000f8ec0ff */
[----:B------:R-:W-:Y:S02]  /*2470*/  ULOP3.LUT UR28, UR13, 0x7ffffff0, URZ, 0xc0, !UPT ;  /* 0x7ffffff00d1c7892 */ /* 0x000fe4000f8ec0ff */
[----:B------:R-:W-:-:S12]  /*2480*/  ULOP3.LUT UR13, UR13, 0x3, URZ, 0xc0, !UPT ;  /* 0x000000030d0d7892 */ /* 0x000fd8000f8ec0ff */
.L_x_88:
[----:B-1----:R-:W1:Y:S01]  /*2490*/  LDCU UR5, c[0x0][0x3cc] ;  /* 0x00007980ff0577ac */ /* 0x002e620008000800 */
[----:B------:R-:W-:Y:S01]  /*24a0*/  IADD3 R8, PT, PT, RZ, -UR4, RZ ;  /* 0x80000004ff087c10 */ /* 0x000fe2000fffe0ff */
[----:B------:R-:W-:Y:S01]  /*24b0*/  BSSY.RECONVERGENT B0, `(.L_x_42) ;  /* 0x0000023000007945 */ /* 0x000fe20003800200 */
[----:B------:R-:W0:Y:S01]  /*24c0*/  LDCU.64 UR16, c[0x0][0x3b8] ;  /* 0x00007700ff1077ac */ /* 0x000e220008000a00 */
[----:B--2---:R-:W2:Y:S01]  /*24d0*/  LDCU UR31, c[0x0][0x3c0] ;  /* 0x00007800ff1f77ac */ /* 0x004ea20008000800 */
[----:B------:R-:W0:Y:S01]  /*24e0*/  LDCU.64 UR32, c[0x0][0x390] ;  /* 0x00007200ff2077ac */ /* 0x000e220008000a00 */
[----:B------:R-:W2:Y:S01]  /*24f0*/  LDCU UR6, c[0x0][0x360] ;  /* 0x00006c00ff0677ac */ /* 0x000ea20008000800 */
[----:B-1----:R-:W-:Y:S01]  /*2500*/  IMAD.U32 R9, RZ, RZ, UR5 ;  /* 0x00000005ff097e24 */ /* 0x002fe2000f8e00ff */
[----:B------:R-:W1:Y:S04]  /*2510*/  LDCU.64 UR20, c[0x0][0x388] ;  /* 0x00007100ff1477ac */ /* 0x000e680008000a00 */
[----:B0-----:R-:W-:-:S04]  /*2520*/  VIADDMNMX R8, R8, UR16, R9, PT ;  /* 0x0000001008087c46 */ /* 0x001fc8000b800109 */
[----:B------:R-:W-:-:S13]  /*2530*/  R2UR UR30, R8 ;  /* 0x00000000081e72ca */ /* 0x000fda00000e0000 */
[----:B------:R-:W-:Y:S02]  /*2540*/  UIMAD UR7, UR30, UR17, URZ ;  /* 0x000000111e0772a4 */ /* 0x000fe4000f8e02ff */
[----:B--2---:R-:W-:-:S04]  /*2550*/  UIMAD UR8, UR30, UR31, URZ ;  /* 0x0000001f1e0872a4 */ /* 0x004fc8000f8e02ff */
[C---:B------:R-:W-:Y:S02]  /*2560*/  ISETP.GE.AND P0, PT, R2.reuse, UR7, PT ;  /* 0x0000000702007c0c */ /* 0x040fe4000bf06270 */
[----:B------:R-:W-:-:S11]  /*2570*/  ISETP.GE.AND P1, PT, R2, UR8, PT ;  /* 0x0000000802007c0c */ /* 0x000fd6000bf26270 */
[----:B-1-34-:R-:W-:Y:S05]  /*2580*/  @P0 BRA `(.L_x_43) ;  /* 0x0000000000540947 */ /* 0x01afea0003800000 */
[----:B------:R-:W0:Y:S01]  /*2590*/  S2R R9, SR_CgaCtaId ;  /* 0x0000000000097919 */ /* 0x000e220000008800 */
[----:B------:R-:W-:Y:S01]  /*25a0*/  USHF.R.S32.HI UR5, URZ, 0x1f, UR4 ;  /* 0x0000001fff057899 */ /* 0x000fe20008011404 */
[----:B------:R-:W-:Y:S01]  /*25b0*/  MOV R8, 0x400 ;  /* 0x0000040000087802 */ /* 0x000fe20000000f00 */
[----:B------:R-:W-:Y:S01]  /*25c0*/  IMAD.U32 R10, RZ, RZ, UR17 ;  /* 0x00000011ff0a7e24 */ /* 0x000fe2000f8e00ff */
[----:B------:R-:W-:Y:S01]  /*25d0*/  MOV R13, R2 ;  /* 0x00000002000d7202 */ /* 0x000fe20000000f00 */
[----:B------:R-:W-:Y:S02]  /*25e0*/  UIMAD UR5, UR5, UR17, URZ ;  /* 0x00000011050572a4 */ /* 0x000fe4000f8e02ff */
[----:B------:R-:W-:Y:S02]  /*25f0*/  VIADD R8, R8, 0x80 ;  /* 0x0000008008087836 */ /* 0x000fe40000000000 */
[----:B------:R-:W-:Y:S02]  /*2600*/  UIMAD UR5, UR4, UR22, UR5 ;  /* 0x00000016040572a4 */ /* 0x000fe4000f8e0205 */
[----:B------:R-:W-:-:S04]  /*2610*/  IMAD.WIDE.U32 R10, R10, UR4, RZ ;  /* 0x000000040a0a7c25 */ /* 0x000fc8000f8e00ff */
[----:B------:R-:W-:Y:S01]  /*2620*/  VIADD R14, R11, UR5 ;  /* 0x000000050b0e7c36 */ /* 0x000fe20008000000 */
[----:B0-----:R-:W-:-:S07]  /*2630*/  LEA R16, R9, R8, 0x18 ;  /* 0x0000000809107211 */ /* 0x001fce00078ec0ff */
.L_x_44:
[----:B------:R-:W-:-:S04]  /*2640*/  IADD3 R9, P0, PT, R13, R10, RZ ;  /* 0x0000000a0d097210 */ /* 0x000fc80007f1e0ff */
[----:B------:R-:W-:Y:S02]  /*2650*/  LEA.HI.X.SX32 R12, R13, R14, 0x1, P0 ;  /* 0x0000000e0d0c7211 */ /* 0x000fe400000f0eff */
[----:B0-----:R-:W-:-:S04]  /*2660*/  LEA R8, P0, R9, UR20, 0x2 ;  /* 0x0000001409087c11 */ /* 0x001fc8000f8010ff */
[----:B------:R-:W-:-:S05]  /*2670*/  LEA.HI.X R9, R9, UR21, R12, 0x2, P0 ;  /* 0x0000001509097c11 */ /* 0x000fca00080f140c */
[----:B------:R-:W2:Y:S01]  /*2680*/  LDG.E.CONSTANT R8, desc[UR18][R8.64] ;  /* 0x0000001208087981 */ /* 0x000ea2000c1e9900 */
[C---:B------:R-:W-:Y:S02]  /*2690*/  IMAD R15, R13.reuse, 0x4, R16 ;  /* 0x000000040d0f7824 */ /* 0x040fe400078e0210 */
[----:B------:R-:W-:-:S05]  /*26a0*/  VIADD R13, R13, UR6 ;  /* 0x000000060d0d7c36 */ /* 0x000fca0008000000 */
[----:B------:R-:W-:Y:S01]  /*26b0*/  ISETP.GE.AND P0, PT, R13, UR7, PT ;  /* 0x000000070d007c0c */ /* 0x000fe2000bf06270 */
[----:B--2---:R0:W-:-:S12]  /*26c0*/  STS [R15], R8 ;  /* 0x000000080f007388 */ /* 0x0041d80000000800 */
[----:B------:R-:W-:Y:S05]  /*26d0*/  @!P0 BRA `(.L_x_44) ;  /* 0xfffffffc00d88947 */ /* 0x000fea000383ffff */
.L_x_43:
[----:B------:R-:W-:Y:S05]  /*26e0*/  BSYNC.RECONVERGENT B0 ;  /* 0x0000000000007941 */ /* 0x000fea0003800200 */
.L_x_42:
[----:B------:R-:W-:Y:S04]  /*26f0*/  BSSY.RECONVERGENT B0, `(.L_x_45) ;  /* 0x0000014000007945 */ /* 0x000fe80003800200 */
[----:B------:R-:W-:Y:S05]  /*2700*/  @P1 BRA `(.L_x_46) ;  /* 0x0000000000481947 */ /* 0x000fea0003800000 */
[----:B------:R-:W-:Y:S01]  /*2710*/  USHF.R.S32.HI UR5, URZ, 0x1f, UR4 ;  /* 0x0000001fff057899 */ /* 0x000fe20008011404 */
[----:B------:R-:W-:Y:S01]  /*2720*/  MOV R10, UR31 ;  /* 0x0000001f000a7c02 */ /* 0x000fe20008000f00 */
[----:B------:R-:W-:Y:S02]  /*2730*/  IMAD.MOV.U32 R13, RZ, RZ, R2 ;  /* 0x000000ffff0d7224 */ /* 0x000fe400078e0002 */
[----:B------:R-:W-:Y:S02]  /*2740*/  UIMAD UR5, UR5, UR31, URZ ;  /* 0x0000001f050572a4 */ /* 0x000fe4000f8e02ff */
[----:B------:R-:W-:Y:S02]  /*2750*/  IMAD.WIDE.U32 R10, R10, UR4, RZ ;  /* 0x000000040a0a7c25 */ /* 0x000fe4000f8e00ff */
[----:B------:R-:W-:-:S06]  /*2760*/  UIMAD UR5, UR4, UR14, UR5 ;  /* 0x0000000e040572a4 */ /* 0x000fcc000f8e0205 */
[----:B------:R-:W-:-:S07]  /*2770*/  VIADD R14, R11, UR5 ;  /* 0x000000050b0e7c36 */ /* 0x000fce0008000000 */
.L_x_47:
[----:B-1----:R-:W-:-:S04]  /*2780*/  IADD3 R9, P0, PT, R13, R10, RZ ;  /* 0x0000000a0d097210 */ /* 0x002fc80007f1e0ff */
[----:B------:R-:W-:Y:S02]  /*2790*/  LEA.HI.X.SX32 R12, R13, R14, 0x1, P0 ;  /* 0x0000000e0d0c7211 */ /* 0x000fe400000f0eff */
[----:B0-----:R-:W-:-:S04]  /*27a0*/  LEA R8, P0, R9, UR32, 0x2 ;  /* 0x0000002009087c11 */ /* 0x001fc8000f8010ff */
[----:B------:R-:W-:-:S05]  /*27b0*/  LEA.HI.X R9, R9, UR33, R12, 0x2, P0 ;  /* 0x0000002109097c11 */ /* 0x000fca00080f140c */
[----:B------:R-:W2:Y:S01]  /*27c0*/  LDG.E.CONSTANT R8, desc[UR18][R8.64] ;  /* 0x0000001208087981 */ /* 0x000ea2000c1e9900 */
[C---:B------:R-:W-:Y:S01]  /*27d0*/  LEA R12, R13.reuse, UR9, 0x1 ;  /* 0x000000090d0c7c11 */ /* 0x040fe2000f8e08ff */
[----:B------:R-:W-:-:S05]  /*27e0*/  VIADD R13, R13, UR6 ;  /* 0x000000060d0d7c36 */ /* 0x000fca0008000000 */
[----:B------:R-:W-:Y:S02]  /*27f0*/  ISETP.GE.AND P0, PT, R13, UR8, PT ;  /* 0x000000080d007c0c */ /* 0x000fe4000bf06270 */
[----:B--2---:R-:W-:-:S05]  /*2800*/  F2FP.F16.F32.PACK_AB R9, RZ, R8 ;  /* 0x00000008ff09723e */ /* 0x004fca00000000ff */
[----:B------:R1:W-:Y:S06]  /*2810*/  STS.U16 [R12], R9 ;  /* 0x000000090c007388 */ /* 0x0003ec0000000400 */
[----:B------:R-:W-:Y:S05]  /*2820*/  @!P0 BRA `(.L_x_47) ;  /* 0xfffffffc00d48947 */ /* 0x000fea000383ffff */
.L_x_46:
[----:B------:R-:W-:Y:S05]  /*2830*/  BSYNC.RECONVERGENT B0 ;  /* 0x0000000000007941 */ /* 0x000fea0003800200 */
.L_x_45:
[----:B------:R-:W2:Y:S02]  /*2840*/  LDCU UR5, c[0x0][0x3c8] ;  /* 0x00007900ff0577ac */ /* 0x000ea40008000800 */
[----:B--2---:R-:W-:Y:S01]  /*2850*/  UISETP.GE.AND UP0, UPT, UR5, 0x1, UPT ;  /* 0x000000010500788c */ /* 0x004fe2000bf06270 */
[----:B------:R-:W-:Y:S08]  /*2860*/  BAR.SYNC.DEFER_BLOCKING 0x0 ;  /* 0x0000000000007b1d */ /* 0x000ff00000010000 */
[----:B------:R-:W-:Y:S05]  /*2870*/  BRA.U !UP0, `(.L_x_48) ;  /* 0x0000002d08a47547 */ /* 0x000fea000b800000 */
[----:B------:R-:W2:Y:S02]  /*2880*/  S2UR UR6, SR_CTAID.Y ;  /* 0x00000000000679c3 */ /* 0x000ea40000002600 */
[----:B--2---:R-:W-:-:S04]  /*2890*/  UIADD3 UR6, UPT, UPT, -UR6, URZ, URZ ;  /* 0x000000ff06067290 */ /* 0x004fc8000fffe1ff */
[----:B------:R-:W-:-:S03]  /*28a0*/  UIMAD UR16, UR5, UR6, UR16 ;  /* 0x00000006051072a4 */ /* 0x000fc6000f8e0210 */
[----:B------:R-:W-:-:S09]  /*28b0*/  UMOV UR5, URZ ;  /* 0x000000ff00057c82 */ /* 0x000fd20008000000 */
.L_x_87:
[----:B--2---:R-:W2:Y:S01]  /*28c0*/  S2UR UR17, SR_CTAID.Y ;  /* 0x00000000001179c3 */ /* 0x004ea20000002600 */
[----:B------:R-:W2:Y:S01]  /*28d0*/  LDCU UR6, c[0x0][0x3c8] ;  /* 0x00007900ff0677ac */ /* 0x000ea20008000800 */
[----:B------:R-:W5:Y:S01]  /*28e0*/  LDCU UR20, c[0x0][0x3b8] ;  /* 0x00007700ff1477ac */ /* 0x000f620008000800 */
[----:B--2---:R-:W-:-:S04]  /*28f0*/  UIMAD UR17, UR17, UR6, UR5 ;  /* 0x00000006111172a4 */ /* 0x004fc8000f8e0205 */
[----:B-----5:R-:W-:-:S09]  /*2900*/  UISETP.GE.AND UP0, UPT, UR17, UR20, UPT ;  /* 0x000000141100728c */ /* 0x020fd2000bf06270 */
[----:B01-34-:R-:W-:Y:S05]  /*2910*/  BRA.U UP0, `(.L_x_48) ;  /* 0x0000002d007c7547 */ /* 0x01bfea000b800000 */
[----:B------:R-:W-:-:S09]  /*2920*/  UISETP.GE.AND UP0, UPT, UR30, 0x1, UPT ;  /* 0x000000011e00788c */ /* 0x000fd2000bf06270 */
[----:B------:R-:W-:Y:S05]  /*2930*/  BRA.U !UP0, `(.L_x_49) ;  /* 0x0000002d08607547 */ /* 0x000fea000b800000 */
[----:B------:R-:W-:Y:S01]  /*2940*/  UIADD3 UR20, UPT, UPT, -UR17, UR20, URZ ;  /* 0x0000001411147290 */ /* 0x000fe2000fffe1ff */
[----:B------:R-:W-:-:S03]  /*2950*/  UMOV UR6, URZ ;  /* 0x000000ff00067c82 */ /* 0x000fc60008000000 */
[----:B------:R-:W-:-:S04]  /*2960*/  UISETP.LT.AND UP0, UPT, UR20, 0x10, UPT ;  /* 0x000000101400788c */ /* 0x000fc8000bf01270 */
[----:B------:R-:W-:-:S12]  /*2970*/  USEL UR31, UR20, 0x10, UP0 ;  /* 0x00000010141f7887 */ /* 0x000fd80008000000 */
.L_x_86:
[----:B------:R-:W-:Y:S01]  /*2980*/  ISETP.GE.U32.AND P0, PT, R2, 0x20, PT ;  /* 0x000000200200780c */ /* 0x000fe20003f06070 */
[----:B------:R-:W-:Y:S01]  /*2990*/  UIADD3 UR21, UPT, UPT, UR30, -UR6, URZ ;  /* 0x800000061e157290 */ /* 0x000fe2000fffe0ff */
[----:B--2---:R-:W2:Y:S03]  /*29a0*/  LDCU UR32, c[0x0][0x3bc] ;  /* 0x00007780ff2077ac */ /* 0x004ea60008000800 */
[----:B------:R-:W-:-:S04]  /*29b0*/  UISETP.LT.AND UP0, UPT, UR21, 0x10, UPT ;  /* 0x000000101500788c */ /* 0x000fc8000bf01270 */
[----:B------:R-:W-:-:S04]  /*29c0*/  USEL UR34, UR21, 0x10, UP0 ;  /* 0x0000001015227887 */ /* 0x000fc80008000000 */
[----:B01-34-:R-:W-:Y:S08]  /*29d0*/  @P0 BRA `(.L_x_50) ;  /* 0x0000000c00b80947 */ /* 0x01bff00003800000 */
[----:B------:R-:W5:Y:S01]  /*29e0*/  LDCU UR7, c[0x0][0x3bc] ;  /* 0x00007780ff0777ac */ /* 0x000f620008000800 */
[----:B------:R-:W-:Y:S02]  /*29f0*/  CS2R R10, SRZ ;  /* 0x00000000000a7805 */ /* 0x000fe4000001ff00 */
[----:B01----:R-:W-:Y:S02]  /*2a00*/  CS2R R8, SRZ ;  /* 0x0000000000087805 */ /* 0x003fe4000001ff00 */
[----:B------:R-:W-:Y:S02]  /*2a10*/  CS2R R14, SRZ ;  /* 0x00000000000e7805 */ /* 0x000fe4000001ff00 */
[----:B------:R-:W-:Y:S01]  /*2a20*/  CS2R R12, SRZ ;  /* 0x00000000000c7805 */ /* 0x000fe2000001ff00 */
[----:B-----5:R-:W-:-:S09]  /*2a30*/  UISETP.GT.AND UP0, UPT, UR7, URZ, UPT ;  /* 0x000000ff0700728c */ /* 0x020fd2000bf04270 */
[----:B------:R-:W-:Y:S05]  /*2a40*/  BRA.U !UP0, `(.L_x_51) ;  /* 0x0000000d08087547 */ /* 0x000fea000b800000 */
[----:B------:R-:W-:Y:S01]  /*2a50*/  IADD3 R24, PT, PT, R0, UR6, RZ ;  /* 0x0000000600187c10 */ /* 0x000fe2000fffe0ff */
[----:B------:R-:W-:Y:S01]  /*2a60*/  IMAD.MOV.U32 R25, RZ, RZ, RZ ;  /* 0x000000ffff197224 */ /* 0x000fe200078e00ff */
[----:B------:R-:W-:Y:S02]  /*2a70*/  CS2R R10, SRZ ;  /* 0x00000000000a7805 */ /* 0x000fe4000001ff00 */
[----:B------:R-:W-:Y:S02]  /*2a80*/  CS2R R8, SRZ ;  /* 0x0000000000087805 */ /* 0x000fe4000001ff00 */
[----:B------:R-:W-:Y:S02]  /*2a90*/  CS2R R14, SRZ ;  /* 0x00000000000e7805 */ /* 0x000fe4000001ff00 */
[----:B------:R-:W-:-:S07]  /*2aa0*/  CS2R R12, SRZ ;  /* 0x00000000000c7805 */ /* 0x000fce000001ff00 */
.L_x_61:
[----:B------:R-:W0:Y:S01]  /*2ab0*/  LDCU UR7, c[0x0][0x3bc] ;  /* 0x00007780ff0777ac */ /* 0x000e220008000800 */
[----:B------:R-:W-:Y:S01]  /*2ac0*/  IMAD.IADD R28, R0, 0x1, R25 ;  /* 0x00000001001c7824 */ /* 0x000fe200078e0219 */
[----:B------:R-:W-:Y:S01]  /*2ad0*/  BSSY.RECONVERGENT B0, `(.L_x_52) ;  /* 0x000004e000007945 */ /* 0x000fe20003800200 */
[----:B------:R-:W-:-:S03]  /*2ae0*/  IMAD.MOV.U32 R29, RZ, RZ, R7 ;  /* 0x000000ffff1d7224 */ /* 0x000fc600078e0007 */
[----:B0-----:R-:W-:-:S13]  /*2af0*/  ISETP.GE.AND P1, PT, R28, UR7, PT ;  /* 0x000000071c007c0c */ /* 0x001fda000bf26270 */
.L_x_53:
[----:B------:R-:W-:Y:S01]  /*2b00*/  SHF.R.U32.HI R21, RZ, 0x4, R29 ;  /* 0x00000004ff157819 */ /* 0x000fe2000001161d */
[C---:B------:R-:W-:Y:S01]  /*2b10*/  VIADD R30, R29.reuse, 0x40 ;  /* 0x000000401d1e7836 */ /* 0x040fe20000000000 */
[C---:B------:R-:W-:Y:S01]  /*2b20*/  IADD3 R31, PT, PT, R29.reuse, 0x20, RZ ;  /* 0x000000201d1f7810 */ /* 0x040fe20007ffe0ff */
[----:B------:R-:W-:Y:S01]  /*2b30*/  VIADD R32, R29, 0x60 ;  /* 0x000000601d207836 */ /* 0x000fe20000000000 */
[----:B------:R-:W-:Y:S02]  /*2b40*/  ISETP.GE.OR P2, PT, R21, UR31, P1 ;  /* 0x0000001f15007c0c */ /* 0x000fe40008f46670 */
[----:B--2---:R-:W-:Y:S02]  /*2b50*/  ISETP.GE.AND P0, PT, R28, UR32, PT ;  /* 0x000000201c007c0c */ /* 0x004fe4000bf06270 */
[----:B------:R-:W-:Y:S02]  /*2b60*/  SHF.R.U32.HI R20, RZ, 0x4, R31 ;  /* 0x00000004ff147819 */ /* 0x000fe4000001161f */
[----:B------:R-:W-:-:S02]  /*2b70*/  SHF.R.U32.HI R22, RZ, 0x4, R30 ;  /* 0x00000004ff167819 */ /* 0x000fc4000001161e */
[----:B------:R-:W-:Y:S02]  /*2b80*/  ISETP.LT.AND P3, PT, R20, UR31, !P0 ;  /* 0x0000001f14007c0c */ /* 0x000fe4000c761270 */
[----:B------:R-:W-:Y:S02]  /*2b90*/  ISETP.LT.AND P4, PT, R22, UR31, !P0 ;  /* 0x0000001f16007c0c */ /* 0x000fe4000c781270 */
[----:B------:R-:W-:Y:S01]  /*2ba0*/  SHF.R.U32.HI R33, RZ, 0x4, R32 ;  /* 0x00000004ff217819 */ /* 0x000fe20000011620 */
[----:B------:R-:W0:Y:S01]  /*2bb0*/  @!P2 LDC.64 R26, c[0x0][0x380] ;  /* 0x0000e000ff1aab82 */ /* 0x000e220000000a00 */
[----:B----4-:R-:W-:Y:S01]  /*2bc0*/  @!P2 MOV R17, RZ ;  /* 0x000000ff0011a202 */ /* 0x010fe20000000f00 */
[----:B------:R-:W-:Y:S01]  /*2bd0*/  @!P2 VIADD R21, R21, UR17 ;  /* 0x000000111515ac36 */ /* 0x000fe20008000000 */
[----:B------:R-:W-:Y:S01]  /*2be0*/  ISETP.LT.AND P0, PT, R33, UR31, !P0 ;  /* 0x0000001f21007c0c */ /* 0x000fe2000c701270 */
[----:B------:R-:W-:-:S04]  /*2bf0*/  @!P2 IMAD.MOV.U32 R16, RZ, RZ, R28 ;  /* 0x000000ffff10a224 */ /* 0x000fc800078e001c */
[----:B---3--:R-:W1:Y:S01]  /*2c00*/  @P3 LDC.64 R18, c[0x0][0x380] ;  /* 0x0000e000ff123b82 */ /* 0x008e620000000a00 */
[----:B------:R-:W-:-:S04]  /*2c10*/  @!P2 IMAD.WIDE.U32 R16, R21, UR32, R16 ;  /* 0x000000201510ac25 */ /* 0x000fc8000f8e0010 */
[----:B------:R-:W-:Y:S02]  /*2c20*/  @!P2 IMAD R21, R21, UR22, R17 ;  /* 0x000000161515ac24 */ /* 0x000fe4000f8e0211 */
[----:B------:R-:W-:Y:S01]  /*2c30*/  @P3 VIADD R23, R20, UR17 ;  /* 0x0000001114173c36 */ /* 0x000fe20008000000 */
[----:B------:R-:W-:Y:S01]  /*2c40*/  @P0 IADD3 R33, PT, PT, R33, UR17, RZ ;  /* 0x0000001121210c10 */ /* 0x000fe2000fffe0ff */
[--C-:B------:R-:W-:Y:S02]  /*2c50*/  @P3 IMAD.MOV.U32 R20, RZ, RZ, R28.reuse ;  /* 0x000000ffff143224 */ /* 0x100fe400078e001c */
[----:B------:R-:W-:Y:S02]  /*2c60*/  @P4 VIADD R35, R22, UR17 ;  /* 0x0000001116234c36 */ /* 0x000fe40008000000 */
[----:B------:R-:W-:Y:S01]  /*2c70*/  @P4 IMAD.MOV.U32 R22, RZ, RZ, R28 ;  /* 0x000000ffff164224 */ /* 0x000fe200078e001c */
[----:B0-----:R-:W-:-:S04]  /*2c80*/  @!P2 LEA R26, P5, R16, R26, 0x2 ;  /* 0x0000001a101aa211 */ /* 0x001fc800078a10ff */
[----:B------:R-:W-:Y:S02]  /*2c90*/  @!P2 LEA.HI.X R27, R16, R27, R21, 0x2, P5 ;  /* 0x0000001b101ba211 */ /* 0x000fe400028f1415 */
[----:B------:R-:W-:Y:S01]  /*2ca0*/  @P3 MOV R21, RZ ;  /* 0x000000ff00153202 */ /* 0x000fe20000000f00 */
[----:B------:R-:W0:Y:S02]  /*2cb0*/  @P4 LDC.64 R16, c[0x0][0x380] ;  /* 0x0000e000ff104b82 */ /* 0x000e240000000a00 */
[----:B------:R2:W3:Y:S01]  /*2cc0*/  @!P2 LDG.E.CONSTANT R26, desc[UR18][R26.64] ;  /* 0x000000121a1aa981 */ /* 0x0004e2000c1e9900 */
[----:B------:R-:W-:-:S04]  /*2cd0*/  @P3 IMAD.WIDE.U32 R20, R23, UR32, R20 ;  /* 0x0000002017143c25 */ /* 0x000fc8000f8e0014 */
[----:B------:R-:W-:Y:S01]  /*2ce0*/  @P3 IMAD R23, R23, UR22, R21 ;  /* 0x0000001617173c24 */ /* 0x000fe2000f8e0215 */
[----:B-1----:R-:W-:-:S04]  /*2cf0*/  @P3 LEA R18, P5, R20, R18, 0x2 ;  /* 0x0000001214123211 */ /* 0x002fc800078a10ff */
[----:B------:R-:W-:Y:S01]  /*2d00*/  @P3 LEA.HI.X R19, R20, R19, R23, 0x2, P5 ;  /* 0x0000001314133211 */ /* 0x000fe200028f1417 */
[----:B------:R-:W-:Y:S01]  /*2d10*/  @P4 IMAD.MOV.U32 R23, RZ, RZ, RZ ;  /* 0x000000ffff174224 */ /* 0x000fe200078e00ff */
[----:B------:R-:W1:Y:S01]  /*2d20*/  @P0 LDC.64 R20, c[0x0][0x380] ;  /* 0x0000e000ff140b82 */ /* 0x000e620000000a00 */
[C---:B------:R-:W-:Y:S02]  /*2d30*/  @P4 IMAD.WIDE.U32 R22, R35.reuse, UR32, R22 ;  /* 0x0000002023164c25 */ /* 0x040fe4000f8e0016 */
[----:B------:R-:W4:Y:S02]  /*2d40*/  @P3 LDG.E.CONSTANT R18, desc[UR18][R18.64] ;  /* 0x0000001212123981 */ /* 0x000f24000c1e9900 */
        /* <DEDUP_REMOVED lines=35> */
[C---:B------:R-:W-:Y:S01]  /*2f80*/  ISETP.GE.U32.AND P0, PT, R29.reuse, 0x80, PT ;  /* 0x000000801d00780c */ /* 0x040fe20003f06070 */
[----:B------:R-:W-:-:S12]  /*2f90*/  VIADD R29, R29, 0x80 ;  /* 0x000000801d1d7836 */ /* 0x000fd80000000000 */
[----:B0-----:R-:W-:Y:S05]  /*2fa0*/  @!P0 BRA `(.L_x_53) ;  /* 0xfffffff800d48947 */ /* 0x001fea000383ffff */
[----:B------:R-:W-:Y:S05]  /*2fb0*/  BSYNC.RECONVERGENT B0 ;  /* 0x0000000000007941 */ /* 0x000fea0003800200 */
.L_x_52:
[----:B------:R-:W-:-:S03]  /*2fc0*/  UMOV UR7, 0xffffffff ;  /* 0xffffffff00077882 */ /* 0x000fc60000000000 */
[----:B------:R-:W-:Y:S05]  /*2fd0*/  BRA.DIV UR7, `(.L_x_54) ;  /* 0x0000006607cc7947 */ /* 0x000fea000b800000 */
[----:B------:R-:W-:Y:S01]  /*2fe0*/  NOP ;  /* 0x0000000000007918 */ /* 0x000fe20000000000 */
.L_x_153:
[----:B------:R-:W-:Y:S01]  /*2ff0*/  BSSY.RECONVERGENT B0, `(.L_x_55) ;  /* 0x000004b000007945 */ /* 0x000fe20003800200 */
[----:B------:R-:W-:-:S07]  /*3000*/  MOV R16, R7 ;  /* 0x0000000700107202 */ /* 0x000fce0000000f00 */
.L_x_59:
[----:B------:R-:W0:Y:S01]  /*3010*/  LDC R27, c[0x0][0x3bc] ;  /* 0x0000ef00ff1b7b82 */ /* 0x000e220000000800 */
[----:B------:R-:W-:Y:S01]  /*3020*/  LEA.HI R18, R16, R25, RZ, 0x1c ;  /* 0x0000001910127211 */ /* 0x000fe200078fe0ff */
[----:B------:R-:W-:Y:S03]  /*3030*/  BSSY.RECONVERGENT B1, `(.L_x_56) ;  /* 0x000000e000017945 */ /* 0x000fe60003800200 */
[----:B0-----:R-:W-:-:S04]  /*3040*/  ISETP.GE.AND P0, PT, R18, R27, PT ;  /* 0x0000001b1200720c */ /* 0x001fc80003f06270 */
[----:B------:R-:W-:-:S13]  /*3050*/  ISETP.GE.OR P0, PT, R0, UR21, P0 ;  /* 0x0000001500007c0c */ /* 0x000fda0008706670 */
[----:B------:R-:W-:Y:S05]  /*3060*/  @P0 BRA `(.L_x_57) ;  /* 0x0000000000240947 */ /* 0x000fea0003800000 */
[----:B------:R-:W0:Y:S01]  /*3070*/  S2UR UR8, SR_CgaCtaId ;  /* 0x00000000000879c3 */ /* 0x000e220000008800 */
[----:B------:R-:W-:Y:S01]  /*3080*/  UMOV UR7, 0x400 ;  /* 0x0000040000077882 */ /* 0x000fe20000000000 */
[----:B------:R-:W-:Y:S01]  /*3090*/  IMAD R17, R24, R27, R18 ;  /* 0x0000001b18117224 */ /* 0x000fe200078e0212 */
[----:B------:R-:W-:-:S04]  /*30a0*/  UIADD3 UR7, UPT, UPT, UR7, 0x80, URZ ;  /* 0x0000008007077890 */ /* 0x000fc8000fffe0ff */
[----:B0-----:R-:W-:-:S06]  /*30b0*/  ULEA UR7, UR8, UR7, 0x18 ;  /* 0x0000000708077291 */ /* 0x001fcc000f8ec0ff */
[----:B------:R-:W-:-:S06]  /*30c0*/  LEA R17, R17, UR7, 0x2 ;  /* 0x0000000711117c11 */ /* 0x000fcc000f8e10ff */
[----:B------:R-:W0:Y:S02]  /*30d0*/  LDS R17, [R17] ;  /* 0x0000000011117984 */ /* 0x000e240000000800 */
[----:B0-----:R-:W-:Y:S01]  /*30e0*/  F2FP.F16.F32.PACK_AB R18, RZ, R17 ;  /* 0x00000011ff12723e */ /* 0x001fe200000000ff */
[----:B------:R-:W-:Y:S06]  /*30f0*/  BRA `(.L_x_58) ;  /* 0x0000000000047947 */ /* 0x000fec0003800000 */
.L_x_57:
[----:B------:R-:W-:-:S07]  /*3100*/  PRMT R18, RZ, 0x7610, R18 ;  /* 0x00007610ff127816 */ /* 0x000fce0000000012 */
.L_x_58:
[----:B------:R-:W-:Y:S05]  /*3110*/  BSYNC.RECONVERGENT B1 ;  /* 0x0000000000017941 */ /* 0x000fea0003800200 */
.L_x_56:
[C---:B------:R-:W-:Y:S01]  /*3120*/  VIADD R19, R16.reuse, 0x20 ;  /* 0x0000002010137836 */ /* 0x040fe20000000000 */
[-C--:B------:R-:W-:Y:S02]  /*3130*/  LEA.HI R20, R16, R4.reuse, RZ, 0x1c ;  /* 0x0000000410147211 */ /* 0x080fe400078fe0ff */
[----:B------:R-:W-:Y:S01]  /*3140*/  PRMT R30, R18, 0x7610, R30 ;  /* 0x00007610121e7816 */ /* 0x000fe2000000001e */
[----:B------:R-:W-:Y:S01]  /*3150*/  VIADD R18, R16, 0x60 ;  /* 0x0000006010127836 */ /* 0x000fe20000000000 */
[C---:B------:R-:W-:Y:S02]  /*3160*/  LEA.HI R22, R19.reuse, R25, RZ, 0x1c ;  /* 0x0000001913167211 */ /* 0x040fe400078fe0ff */
[----:B------:R-:W-:Y:S02]  /*3170*/  LEA.HI R19, R19, R4, RZ, 0x1c ;  /* 0x0000000413137211 */ /* 0x000fe400078fe0ff */
[----:B------:R-:W-:Y:S02]  /*3180*/  ISETP.GE.AND P0, PT, R22, R27, PT ;  /* 0x0000001b1600720c */ /* 0x000fe40003f06270 */
[----:B------:R-:W-:-:S02]  /*3190*/  LEA R19, R19, UR10, 0x1 ;  /* 0x0000000a13137c11 */ /* 0x000fc4000f8e08ff */
[----:B------:R-:W-:-:S13]  /*31a0*/  ISETP.LT.AND P0, PT, R0, UR21, !P0 ;  /* 0x0000001500007c0c */ /* 0x000fda000c701270 */
[----:B------:R-:W0:Y:S01]  /*31b0*/  @P0 S2R R26, SR_CgaCtaId ;  /* 0x00000000001a0919 */ /* 0x000e220000008800 */
[----:B------:R-:W-:Y:S01]  /*31c0*/  @P0 MOV R17, 0x400 ;  /* 0x0000040000110802 */ /* 0x000fe20000000f00 */
[----:B------:R-:W-:-:S04]  /*31d0*/  @P0 IMAD R22, R24, R27, R22 ;  /* 0x0000001b18160224 */ /* 0x000fc800078e0216 */
[----:B------:R-:W-:Y:S02]  /*31e0*/  @P0 VIADD R21, R17, 0x80 ;  /* 0x0000008011150836 */ /* 0x000fe40000000000 */
[----:B------:R-:W-:-:S03]  /*31f0*/  VIADD R17, R16, 0x40 ;  /* 0x0000004010117836 */ /* 0x000fc60000000000 */
[----:B0-----:R-:W-:Y:S02]  /*3200*/  @P0 LEA R23, R26, R21, 0x18 ;  /* 0x000000151a170211 */ /* 0x001fe400078ec0ff */
[----:B------:R-:W-:Y:S02]  /*3210*/  LEA.HI R26, R17, R25, RZ, 0x1c ;  /* 0x00000019111a7211 */ /* 0x000fe400078fe0ff */
[----:B------:R-:W-:Y:S02]  /*3220*/  LEA R21, R20, UR10, 0x1 ;  /* 0x0000000a14157c11 */ /* 0x000fe4000f8e08ff */
[----:B------:R-:W-:Y:S02]  /*3230*/  @P0 LEA R23, R22, R23, 0x2 ;  /* 0x0000001716170211 */ /* 0x000fe400078e10ff */
[----:B------:R-:W-:Y:S01]  /*3240*/  ISETP.GE.AND P1, PT, R26, R27, PT ;  /* 0x0000001b1a00720c */ /* 0x000fe20003f26270 */
[----:B------:R0:W-:Y:S01]  /*3250*/  STS.U16 [R21+0x200], R30 ;  /* 0x0002001e15007388 */ /* 0x0001e20000000400 */
[----:B------:R-:W-:-:S02]  /*3260*/  @!P0 PRMT R22, RZ, 0x7610, R22 ;  /* 0x00007610ff168816 */ /* 0x000fc40000000016 */
[----:B------:R-:W-:Y:S01]  /*3270*/  ISETP.LT.AND P1, PT, R0, UR21, !P1 ;  /* 0x0000001500007c0c */ /* 0x000fe2000cf21270 */
[----:B------:R-:W1:Y:S01]  /*3280*/  @P0 LDS R23, [R23] ;  /* 0x0000000017170984 */ /* 0x000e620000000800 */
[----:B------:R-:W-:-:S04]  /*3290*/  LEA.HI R17, R17, R4, RZ, 0x1c ;  /* 0x0000000411117211 */ /* 0x000fc800078fe0ff */
[----:B------:R-:W-:-:S07]  /*32a0*/  LEA R17, R17, UR10, 0x1 ;  /* 0x0000000a11117c11 */ /* 0x000fce000f8e08ff */
[----:B------:R-:W2:Y:S01]  /*32b0*/  @P1 S2R R29, SR_CgaCtaId ;  /* 0x00000000001d1919 */ /* 0x000ea20000008800 */
[----:B------:R-:W-:Y:S01]  /*32c0*/  @P1 MOV R20, 0x400 ;  /* 0x0000040000141802 */ /* 0x000fe20000000f00 */
[----:B0-----:R-:W-:-:S04]  /*32d0*/  @P1 IMAD R21, R24, R27, R26 ;  /* 0x0000001b18151224 */ /* 0x001fc800078e021a */
[----:B------:R-:W-:Y:S01]  /*32e0*/  @P1 VIADD R28, R20, 0x80 ;  /* 0x00000080141c1836 */ /* 0x000fe20000000000 */
[C---:B------:R-:W-:Y:S02]  /*32f0*/  LEA.HI R20, R18.reuse, R25, RZ, 0x1c ;  /* 0x0000001912147211 */ /* 0x040fe400078fe0ff */
[----:B------:R-:W-:-:S04]  /*3300*/  LEA.HI R18, R18, R4, RZ, 0x1c ;  /* 0x0000000412127211 */ /* 0x000fc800078fe0ff */
[----:B------:R-:W-:Y:S02]  /*3310*/  LEA R18, R18, UR10, 0x1 ;  /* 0x0000000a12127c11 */ /* 0x000fe4000f8e08ff */
[----:B-1----:R-:W-:Y:S02]  /*3320*/  @P0 F2FP.F16.F32.PACK_AB R22, RZ, R23 ;  /* 0x00000017ff16023e */ /* 0x002fe400000000ff */
[----:B------:R-:W-:Y:S02]  /*3330*/  ISETP.GE.AND P0, PT, R20, R27, PT ;  /* 0x0000001b1400720c */ /* 0x000fe40003f06270 */
[----:B--2---:R-:W-:Y:S02]  /*3340*/  @P1 LEA R28, R29, R28, 0x18 ;  /* 0x0000001c1d1c1211 */ /* 0x004fe400078ec0ff */
[----:B------:R-:W-:Y:S02]  /*3350*/  ISETP.LT.AND P0, PT, R0, UR21, !P0 ;  /* 0x0000001500007c0c */ /* 0x000fe4000c701270 */
[----:B------:R-:W-:Y:S01]  /*3360*/  PRMT R29, R22, 0x7610, R29 ;  /* 0x00007610161d7816 */ /* 0x000fe2000000001d */
[----:B------:R-:W-:Y:S01]  /*3370*/  @P1 IMAD R22, R21, 0x4, R28 ;  /* 0x0000000415161824 */ /* 0x000fe200078e021c */
[----:B------:R-:W-:-:S03]  /*3380*/  @!P1 PRMT R21, RZ, 0x7610, R21 ;  /* 0x00007610ff159816 */ /* 0x000fc60000000015 */
[----:B------:R0:W-:Y:S04]  /*3390*/  STS.U16 [R19+0x200], R29 ;  /* 0x0002001d13007388 */ /* 0x0001e80000000400 */
[----:B------:R-:W1:Y:S02]  /*33a0*/  @P1 LDS R22, [R22] ;  /* 0x0000000016161984 */ /* 0x000e640000000800 */
[----:B------:R-:W-:Y:S01]  /*33b0*/  @P0 MOV R23, 0x400 ;  /* 0x0000040000170802 */ /* 0x000fe20000000f00 */
[----:B------:R-:W-:Y:S01]  /*33c0*/  @P0 IMAD R20, R24, R27, R20 ;  /* 0x0000001b18140224 */ /* 0x000fe200078e0214 */
[----:B------:R-:W2:Y:S02]  /*33d0*/  @P0 S2R R26, SR_CgaCtaId ;  /* 0x00000000001a0919 */ /* 0x000ea40000008800 */
[----:B------:R-:W-:-:S02]  /*33e0*/  @P0 IADD3 R23, PT, PT, R23, 0x80, RZ ;  /* 0x0000008017170810 */ /* 0x000fc40007ffe0ff */
[----:B0-----:R-:W-:Y:S02]  /*33f0*/  @!P0 PRMT R19, RZ, 0x7610, R19 ;  /* 0x00007610ff138816 */ /* 0x001fe40000000013 */
[----:B--2---:R-:W-:Y:S02]  /*3400*/  @P0 LEA R23, R26, R23, 0x18 ;  /* 0x000000171a170211 */ /* 0x004fe400078ec0ff */
[----:B-1----:R-:W-:-:S03]  /*3410*/  @P1 F2FP.F16.F32.PACK_AB R21, RZ, R22 ;  /* 0x00000016ff15123e */ /* 0x002fc600000000ff */
[----:B------:R-:W-:Y:S02]  /*3420*/  @P0 IMAD R20, R20, 0x4, R23 ;  /* 0x0000000414140824 */ /* 0x000fe400078e0217 */
[----:B------:R-:W-:Y:S04]  /*3430*/  STS.U16 [R17+0x200], R21 ;  /* 0x0002001511007388 */ /* 0x000fe80000000400 */
[----:B------:R-:W0:Y:S02]  /*3440*/  @P0 LDS R20, [R20] ;  /* 0x0000000014140984 */ /* 0x000e240000000800 */
[----:B0-----:R-:W-:Y:S02]  /*3450*/  @P0 F2FP.F16.F32.PACK_AB R19, RZ, R20 ;  /* 0x00000014ff13023e */ /* 0x001fe400000000ff */
[C---:B------:R-:W-:Y:S01]  /*3460*/  ISETP.GE.U32.AND P0, PT, R16.reuse, 0x80, PT ;  /* 0x000000801000780c */ /* 0x040fe20003f06070 */
[----:B------:R-:W-:-:S02]  /*3470*/  VIADD R16, R16, 0x80 ;  /* 0x0000008010107836 */ /* 0x000fc40000000000 */
[----:B------:R0:W-:Y:S10]  /*3480*/  STS.U16 [R18+0x200], R19 ;  /* 0x0002001312007388 */ /* 0x0001f40000000400 */
[----:B0-----:R-:W-:Y:S05]  /*3490*/  @!P0 BRA `(.L_x_59) ;  /* 0xfffffff800dc8947 */ /* 0x001fea000383ffff */
[----:B------:R-:W-:Y:S05]  /*34a0*/  BSYNC.RECONVERGENT B0 ;  /* 0x0000000000007941 */ /* 0x000fea0003800200 */
.L_x_55:
[----:B------:R-:W-:-:S03]  /*34b0*/  UMOV UR7, 0xffffffff ;  /* 0xffffffff00077882 */ /* 0x000fc60000000000 */
[----:B------:R-:W-:Y:S05]  /*34c0*/  BRA.DIV UR7, `(.L_x_60) ;  /* 0x0000006207a47947 */ /* 0x000fea000b800000 */
[----:B------:R-:W-:Y:S01]  /*34d0*/  NOP ;  /* 0x0000000000007918 */ /* 0x000fe20000000000 */
.L_x_156:
[----:B------:R-:W0:Y:S01]  /*34e0*/  S2R R16, SR_LANEID ;  /* 0x0000000000107919 */ /* 0x000e220000000000 */
[----:B------:R-:W-:Y:S05]  /*34f0*/  WARPSYNC.ALL ;  /* 0x0000000000007948 */ /* 0x000fea0003800000 */
[----:B------:R-:W-:Y:S01]  /*3500*/  UIADD3 UR7, UPT, UPT, UR10, 0x200, URZ ;  /* 0x000002000a077890 */ /* 0x000fe2000fffe0ff */
[----:B------:R-:W-:-:S05]  /*3510*/  VIADD R25, R25, 0x10 ;  /* 0x0000001019197836 */ /* 0x000fca0000000000 */
[----:B------:R-:W-:Y:S02]  /*3520*/  ISETP.GE.AND P0, PT, R25, R27, PT ;  /* 0x0000001b1900720c */ /* 0x000fe40003f06270 */
[--C-:B0-----:R-:W-:Y:S02]  /*3530*/  SHF.R.U32.HI R17, RZ, 0x3, R16.reuse ;  /* 0x00000003ff117819 */ /* 0x101fe40000011610 */
[----:B------:R-:W-:Y:S02]  /*3540*/  LOP3.LUT R18, R16, 0x7, RZ, 0xc0, !PT ;  /* 0x0000000710127812 */ /* 0x000fe400078ec0ff */
[----:B------:R-:W-:Y:S01]  /*3550*/  SHF.R.U32.HI R19, RZ, 0x4, R16 ;  /* 0x00000004ff137819 */ /* 0x000fe20000011610 */
[C---:B------:R-:W-:Y:S01]  /*3560*/  IMAD.SHL.U32 R21, R17.reuse, 0x8, RZ ;  /* 0x0000000811157824 */ /* 0x040fe200078e00ff */
[----:B------:R-:W-:-:S03]  /*3570*/  SHF.L.U32 R16, R17, 0x3, RZ ;  /* 0x0000000311107819 */ /* 0x000fc600000006ff */
[--C-:B------:R-:W-:Y:S01]  /*3580*/  IMAD R17, R19, 0x8, R18.reuse ;  /* 0x0000000813117824 */ /* 0x100fe200078e0212 */
[----:B------:R-:W-:Y:S01]  /*3590*/  LOP3.LUT R18, R21, 0x8, R18, 0xe2, !PT ;  /* 0x0000000815127812 */ /* 0x000fe200078ee212 */
[----:B------:R-:W-:Y:S01]  /*35a0*/  IMAD.SHL.U32 R19, R19, 0x8, RZ ;  /* 0x0000000813137824 */ /* 0x000fe200078e00ff */
[----:B------:R-:W-:-:S03]  /*35b0*/  LOP3.LUT R16, R16, 0x8, RZ, 0xe2, !PT ;  /* 0x0000000810107812 */ /* 0x000fc600078ee2ff */
[----:B------:R-:W-:Y:S01]  /*35c0*/  IMAD R18, R18, 0x10, R19 ;  /* 0x0000001012127824 */ /* 0x000fe200078e0213 */
[----:B------:R-:W-:-:S04]  /*35d0*/  LEA R16, R17, R16, 0x4 ;  /* 0x0000001011107211 */ /* 0x000fc800078e20ff */
[----:B------:R-:W-:Y:S02]  /*35e0*/  LEA R18, R18, UR10, 0x1 ;  /* 0x0000000a12127c11 */ /* 0x000fe4000f8e08ff */
[----:B------:R-:W-:-:S04]  /*35f0*/  LEA R20, R16, UR7, 0x1 ;  /* 0x0000000710147c11 */ /* 0x000fc8000f8e08ff */
[----:B------:R-:W-:Y:S04]  /*3600*/  LDSM.16.M88.4 R16, [R18] ;  /* 0x000000001210783b */ /* 0x000fe80000000200 */
[----:B------:R-:W0:Y:S02]  /*3610*/  LDSM.16.M88.4 R20, [R20] ;  /* 0x000000001414783b */ /* 0x000e240000000200 */
[C---:B0-----:R-:W-:Y:S08]  /*3620*/  HMMA.16816.F32 R12, R16.reuse, R20, R12 ;  /* 0x00000014100c723c */ /* 0x041ff0000000180c */
[----:B------:R-:W-:Y:S01]  /*3630*/  HMMA.16816.F32 R8, R16, R22, R8 ;  /* 0x000000161008723c */ /* 0x000fe20000001808 */
[----:B------:R-:W-:Y:S01]  /*3640*/  NOP ;  /* 0x0000000000007918 */ /* 0x000fe20000000000 */
[----:B------:R-:W-:-:S03]  /*3650*/  NOP ;  /* 0x0000000000007918 */ /* 0x000fc60000000000 */
[----:B------:R-:W-:-:S15]  /*3660*/  @!P0 BRA `(.L_x_61) ;  /* 0xfffffff400108947 */ /* 0x000fde000383ffff */
.L_x_51:
[----:B------:R-:W-:Y:S05]  /*3670*/  WARPSYNC.ALL ;  /* 0x0000000000007948 */ /* 0x000fea0003800000 */
[----:B------:R-:W4:Y:S01]  /*3680*/  S2R R16, SR_LANEID ;  /* 0x0000000000107919 */ /* 0x000f220000000000 */
[C---:B------:R-:W-:Y:S02]  /*3690*/  ISETP.LT.AND P1, PT, R0.reuse, UR21, PT ;  /* 0x0000001500007c0c */ /* 0x040fe4000bf21270 */
[----:B------:R-:W-:-:S11]  /*36a0*/  ISETP.LT.AND P0, PT, R0, UR21, PT ;  /* 0x0000001500007c0c */ /* 0x000fd6000bf01270 */
[----:B------:R-:W0:Y:S08]  /*36b0*/  @P1 LDC R19, c[0x0][0x3c4] ;  /* 0x0000f100ff131b82 */ /* 0x000e300000000800 */
[----:B---3--:R-:W1:Y:S08]  /*36c0*/  @P0 LDC R18, c[0x0][0x3c4] ;  /* 0x0000f100ff120b82 */ /* 0x008e700000000800 */
[----:B------:R-:W3:Y:S01]  /*36d0*/  @P0 LDC R21, c[0x0][0x3c4] ;  /* 0x0000f100ff150b82 */ /* 0x000ee20000000800 */
[----:B----4-:R-:W-:-:S02]  /*36e0*/  SHF.R.U32.HI R17, RZ, 0x2, R16 ;  /* 0x00000002ff117819 */ /* 0x010fc40000011610 */
[----:B------:R-:W-:-:S05]  /*36f0*/  LOP3.LUT R16, R16, 0x3, RZ, 0xc0, !PT ;  /* 0x0000000310107812 */ /* 0x000fca00078ec0ff */
[----:B------:R-:W4:Y:S01]  /*3700*/  @P0 LDC R20, c[0x0][0x3c4] ;  /* 0x0000f100ff140b82 */ /* 0x000f220000000800 */
[----:B------:R-:W-:-:S05]  /*3710*/  IMAD R16, R17, 0x8, R16 ;  /* 0x0000000811107824 */ /* 0x000fca00078e0210 */
[----:B------:R-:W-:Y:S01]  /*3720*/  LEA R17, R16, UR29, 0x3 ;  /* 0x0000001d10117c11 */ /* 0x000fe2000f8e18ff */
[----:B------:R-:W-:-:S04]  /*3730*/  IMAD.MOV.U32 R16, RZ, RZ, R7 ;  /* 0x000000ffff107224 */ /* 0x000fc800078e0007 */
[----:B------:R0:W-:Y:S04]  /*3740*/  STS.64 [R17], R12 ;  /* 0x0000000c11007388 */ /* 0x0001e80000000a00 */
[----:B------:R0:W-:Y:S04]  /*3750*/  STS.64 [R17+0x200], R14 ;  /* 0x0002000e11007388 */ /* 0x0001e80000000a00 */
[----:B------:R0:W-:Y:S04]  /*3760*/  STS.64 [R17+0x20], R8 ;  /* 0x0000200811007388 */ /* 0x0001e80000000a00 */
[----:B------:R0:W-:Y:S02]  /*3770*/  STS.64 [R17+0x220], R10 ;  /* 0x0002200a11007388 */ /* 0x0001e40000000a00 */
.L_x_62:
[C---:B0-----:R-:W-:Y:S02]  /*3780*/  LEA R12, R16.reuse, UR29, 0x2 ;  /* 0x0000001d100c7c11 */ /* 0x041fe4000f8e10ff */
[C---:B------:R-:W-:Y:S02]  /*3790*/  ISETP.GE.U32.AND P2, PT, R16.reuse, 0x80, PT ;  /* 0x000000801000780c */ /* 0x040fe40003f46070 */
[----:B------:R-:W-:Y:S01]  /*37a0*/  IADD3 R16, PT, PT, R16, 0x80, RZ ;  /* 0x0000008010107810 */ /* 0x000fe20007ffe0ff */
[----:B------:R-:W-:Y:S04]  /*37b0*/  @!P0 STS [R12+0x80], RZ ;  /* 0x000080ff0c008388 */ /* 0x000fe80000000800 */
[----:B------:R-:W-:Y:S04]  /*37c0*/  @!P0 STS [R12+0x100], RZ ;  /* 0x000100ff0c008388 */ /* 0x000fe80000000800 */
[----:B------:R-:W0:Y:S04]  /*37d0*/  @P1 LDS R8, [R12] ;  /* 0x000000000c081984 */ /* 0x000e280000000800 */
[----:B------:R-:W-:Y:S04]  /*37e0*/  @!P0 STS [R12+0x180], RZ ;  /* 0x000180ff0c008388 */ /* 0x000fe80000000800 */
[----:B------:R-:W1:Y:S04]  /*37f0*/  @P0 LDS R9, [R12+0x80] ;  /* 0x000080000c090984 */ /* 0x000e680000000800 */
[----:B------:R-:W3:Y:S04]  /*3800*/  @P0 LDS R10, [R12+0x100] ;  /* 0x000100000c0a0984 */ /* 0x000ee80000000800 */
[----:B------:R-:W4:Y:S01]  /*3810*/  @P0 LDS R11, [R12+0x180] ;  /* 0x000180000c0b0984 */ /* 0x000f220000000800 */
[----:B0-----:R-:W-:-:S05]  /*3820*/  @P1 FMUL R8, R8, R19 ;  /* 0x0000001308081220 */ /* 0x001fca0000400000 */
[----:B------:R0:W-:Y:S01]  /*3830*/  @P1 STS [R12], R8 ;  /* 0x000000080c001388 */ /* 0x0001e20000000800 */
[----:B-1----:R-:W-:-:S03]  /*3840*/  @P0 FMUL R9, R18, R9 ;  /* 0x0000000912090220 */ /* 0x002fc60000400000 */
[----:B------:R0:W-:Y:S01]  /*3850*/  @!P1 STS [R12], RZ ;  /* 0x000000ff0c009388 */ /* 0x0001e20000000800 */
[----:B---3--:R-:W-:-:S03]  /*3860*/  @P0 FMUL R10, R21, R10 ;  /* 0x0000000a150a0220 */ /* 0x008fc60000400000 */
[----:B------:R0:W-:Y:S01]  /*3870*/  @P0 STS [R12+0x80], R9 ;  /* 0x000080090c000388 */ /* 0x0001e20000000800 */
[----:B----4-:R-:W-:-:S03]  /*3880*/  @P0 FMUL R11, R20, R11 ;  /* 0x0000000b140b0220 */ /* 0x010fc60000400000 */
[----:B------:R0:W-:Y:S04]  /*3890*/  @P0 STS [R12+0x100], R10 ;  /* 0x0001000a0c000388 */ /* 0x0001e80000000800 */
[----:B------:R0:W-:Y:S01]  /*38a0*/  @P0 STS [R12+0x180], R11 ;  /* 0x0001800b0c000388 */ /* 0x0001e20000000800 */
[----:B------:R-:W-:Y:S05]  /*38b0*/  @!P2 BRA `(.L_x_62) ;  /* 0xfffffffc00b0a947 */ /* 0x000fea000383ffff */
.L_x_50:
[----:B0-----:R-:W-:Y:S01]  /*38c0*/  IMAD.U32 R8, RZ, RZ, UR20 ;  /* 0x00000014ff087e24 */ /* 0x001fe2000f8e00ff */
[----:B------:R-:W-:Y:S05]  /*38d0*/  WARPSYNC.ALL ;  /* 0x0000000000007948 */ /* 0x000fea0003800000 */
[----:B------:R-:W-:Y:S01]  /*38e0*/  BAR.SYNC.DEFER_BLOCKING 0x0 ;  /* 0x0000000000007b1d */ /* 0x000fe20000010000 */
[----:B------:R-:W-:-:S13]  /*38f0*/  ISETP.GE.AND P0, PT, R8, 0x1, PT ;  /* 0x000000010800780c */ /* 0x000fda0003f06270 */
[----:B------:R-:W-:Y:S05]  /*3900*/  @!P0 BRA `(.L_x_63) ;  /* 0x0000001c00608947 */ /* 0x000fea0003800000 */
[----:B------:R-:W-:-:S05]  /*3910*/  UMOV UR7, URZ ;  /* 0x000000ff00077c82 */ /* 0x000fca0008000000 */
.L_x_85:
[----:B------:R-:W-:Y:S01]  /*3920*/  UIADD3 UR8, UPT, UPT, UR7, UR5, URZ ;  /* 0x0000000507087290 */ /* 0x000fe2000fffe0ff */
[----:B------:R-:W-:-:S03]  /*3930*/  ISETP.GE.AND P3, PT, R6, UR34, PT ;  /* 0x0000002206007c0c */ /* 0x000fc6000bf66270 */
[----:B------:R-:W-:-:S04]  /*3940*/  ULEA UR8, UR8, UR12, 0x2 ;  /* 0x0000000c08087291 */ /* 0x000fc8000f8e10ff */
[----:B------:R-:W-:Y:S02]  /*3950*/  UIADD3 UR21, UPT, UPT, UR11, UR8, URZ ;  /* 0x000000080b157290 */ /* 0x000fe4000fffe0ff */
[----:B-1----:R-:W-:-:S03]  /*3960*/  IMAD.U32 R9, RZ, RZ, UR8 ;  /* 0x00000008ff097e24 */ /* 0x002fc6000f8e00ff */
[----:B0-----:R-:W-:Y:S04]  /*3970*/  LDS R12, [UR8] ;  /* 0x00000008ff0c7984 */ /* 0x001fe80008000800 */
[----:B------:R-:W0:Y:S02]  /*3980*/  LDS R8, [R9+UR11] ;  /* 0x0000000b09087984 */ /* 0x000e240008000800 */
[----:B0-----:R-:W-:-:S05]  /*3990*/  FMNMX R10, R8, 9.999999682655225389e-21, !PT ;  /* 0x1e3ce508080a7809 */ /* 0x001fca0007800000 */
[----:B------:R-:W-:-:S05]  /*39a0*/  VIADD R8, R10, 0x1800000 ;  /* 0x018000000a087836 */ /* 0x000fca0000000000 */
[----:B------:R-:W-:-:S04]  /*39b0*/  LOP3.LUT R8, R8, 0x7f800000, RZ, 0xc0, !PT ;  /* 0x7f80000008087812 */ /* 0x000fc800078ec0ff */
[----:B------:R-:W-:-:S13]  /*39c0*/  ISETP.GT.U32.AND P0, PT, R8, 0x1ffffff, PT ;  /* 0x01ffffff0800780c */ /* 0x000fda0003f04070 */
[----:B--234-:R-:W-:Y:S05]  /*39d0*/  @P0 BRA `(.L_x_64) ;  /* 0x0000000000140947 */ /* 0x01cfea0003800000 */
[----:B------:R-:W-:Y:S02]  /*39e0*/  MOV R8, R10 ;  /* 0x0000000a00087202 */ /* 0x000fe40000000f00 */
[----:B---3--:R-:W-:-:S07]  /*39f0*/  MOV R18, 0x3a10 ;  /* 0x00003a1000127802 */ /* 0x008fce0000000f00 */
[----:B--2-4-:R-:W-:Y:S05]  /*3a00*/  CALL.REL.NOINC `($__internal_0_$__cuda_sm20_rcp_rn_f32_slowpath) ;  /* 0x0000006000d87944 */ /* 0x014fea0003c00000 */
[----:B------:R-:W-:Y:S01]  /*3a10*/  IMAD.MOV.U32 R9, RZ, RZ, R19 ;  /* 0x000000ffff097224 */ /* 0x000fe200078e0013 */
[----:B------:R-:W-:Y:S06]  /*3a20*/  BRA `(.L_x_65) ;  /* 0x0000000000107947 */ /* 0x000fec0003800000 */
.L_x_64:
[----:B------:R-:W0:Y:S02]  /*3a30*/  MUFU.RCP R9, R10 ;  /* 0x0000000a00097308 */ /* 0x000e240000001000 */
[----:B0-----:R-:W-:-:S04]  /*3a40*/  FFMA R8, R10, R9, -1 ;  /* 0xbf8000000a087423 */ /* 0x001fc80000000009 */
[----:B------:R-:W-:-:S04]  /*3a50*/  FADD.FTZ R8, -R8, -RZ ;  /* 0x800000ff08087221 */ /* 0x000fc80000010100 */
[----:B------:R-:W-:-:S07]  /*3a60*/  FFMA R9, R9, R8, R9 ;  /* 0x0000000809097223 */ /* 0x000fce0000000009 */
.L_x_65:
[----:B------:R-:W-:Y:S01]  /*3a70*/  BSSY B0, `(.L_x_66) ;  /* 0x000018e000007945 */ /* 0x000fe20003800000 */
[----:B------:R-:W-:-:S03]  /*3a80*/  IMAD.MOV.U32 R8, RZ, RZ, RZ ;  /* 0x000000ffff087224 */ /* 0x000fc600078e00ff */
[----:B------:R-:W-:Y:S05]  /*3a90*/  @P3 BRA `(.L_x_67) ;  /* 0x00000018002c3947 */ /* 0x000fea0003800000 */
[----:B--2---:R-:W0:Y:S01]  /*3aa0*/  LDCU UR32, c[0x0][0x3c0] ;  /* 0x00007800ff2077ac */ /* 0x004e220008000800 */
[----:B------:R-:W-:Y:S01]  /*3ab0*/  MOV R13, UR14 ;  /* 0x0000000e000d7c02 */ /* 0x000fe20008000f00 */
[----:B------:R-:W-:Y:S01]  /*3ac0*/  IMAD.MOV.U32 R8, RZ, RZ, RZ ;  /* 0x000000ffff087224 */ /* 0x000fe200078e00ff */
[----:B------:R-:W-:Y:S02]  /*3ad0*/  UIADD3 UR8, UPT, UPT, UR17, UR7, URZ ;  /* 0x0000000711087290 */ /* 0x000fe4000fffe0ff */
[----:B0-----:R-:W-:Y:S02]  /*3ae0*/  UISETP.GT.AND UP0, UPT, UR32, URZ, UPT ;  /* 0x000000ff2000728c */ /* 0x001fe4000bf04270 */
[----:B------:R-:W-:-:S04]  /*3af0*/  IMAD.U32 R10, RZ, RZ, UR32 ;  /* 0x00000020ff0a7e24 */ /* 0x000fc8000f8e00ff */
[----:B------:R-:W-:-:S04]  /*3b00*/  IMAD.WIDE.U32 R10, R10, UR8, RZ ;  /* 0x000000080a0a7c25 */ /* 0x000fc8000f8e00ff */
[----:B------:R-:W-:Y:S01]  /*3b10*/  IMAD R13, R13, UR8, R11 ;  /* 0x000000080d0d7c24 */ /* 0x000fe2000f8e020b */
[----:B------:R-:W-:Y:S06]  /*3b20*/  BRA.U UP0, `(.L_x_68) ;  /* 0x0000000100447547 */ /* 0x000fec000b800000 */
[----:B------:R-:W-:-:S07]  /*3b30*/  IMAD.MOV.U32 R10, RZ, RZ, R6 ;  /* 0x000000ffff0a7224 */ /* 0x000fce00078e0006 */
.L_x_69:
[----:B------:R-:W-:-:S05]  /*3b40*/  IMAD.U32 R11, RZ, RZ, UR7 ;  /* 0x00000007ff0b7e24 */ /* 0x000fca000f8e00ff */
[----:B------:R-:W-:Y:S01]  /*3b50*/  LEA R11, R11, R10, 0x4 ;  /* 0x0000000a0b0b7211 */ /* 0x000fe200078e20ff */
[----:B------:R-:W-:-:S03]  /*3b60*/  VIADD R10, R10, UR24 ;  /* 0x000000180a0a7c36 */ /* 0x000fc60008000000 */
[----:B------:R-:W-:-:S06]  /*3b70*/  LEA R11, R11, UR29, 0x2 ;  /* 0x0000001d0b0b7c11 */ /* 0x000fcc000f8e10ff */
[----:B------:R-:W0:Y:S02]  /*3b80*/  LDS R11, [R11] ;  /* 0x000000000b0b7984 */ /* 0x000e240000000800 */
[----:B0-----:R-:W-:-:S04]  /*3b90*/  FADD R13, -R12, R11 ;  /* 0x0000000b0c0d7221 */ /* 0x001fc80000000100 */
[----:B------:R-:W-:-:S05]  /*3ba0*/  FMUL R13, R13, 1.4426950216293334961 ;  /* 0x3fb8aa3b0d0d7820 */ /* 0x000fca0000400000 */
[----:B------:R-:W-:-:S13]  /*3bb0*/  FSETP.GEU.AND P0, PT, R13, -126, PT ;  /* 0xc2fc00000d00780b */ /* 0x000fda0003f0e000 */
[----:B------:R-:W-:-:S04]  /*3bc0*/  @!P0 FMUL R13, R13, 0.5 ;  /* 0x3f0000000d0d8820 */ /* 0x000fc80000400000 */
[----:B------:R-:W0:Y:S02]  /*3bd0*/  MUFU.EX2 R14, R13 ;  /* 0x0000000d000e7308 */ /* 0x000e240000000800 */
[----:B0-----:R-:W-:Y:S01]  /*3be0*/  @!P0 FMUL R14, R14, R14 ;  /* 0x0000000e0e0e8220 */ /* 0x001fe20000400000 */
[----:B------:R-:W-:-:S03]  /*3bf0*/  ISETP.GE.AND P0, PT, R10, UR34, PT ;  /* 0x000000220a007c0c */ /* 0x000fc6000bf06270 */
[----:B------:R-:W-:-:S04]  /*3c00*/  FMUL R15, R14, R9 ;  /* 0x000000090e0f7220 */ /* 0x000fc80000400000 */
[----:B------:R-:W-:-:S06]  /*3c10*/  FFMA R8, RZ, R15, R8 ;  /* 0x0000000fff087223 */ /* 0x000fcc0000000008 */
[----:B------:R-:W-:Y:S05]  /*3c20*/  @!P0 BRA `(.L_x_69) ;  /* 0xfffffffc00c48947 */ /* 0x000fea000383ffff */
[----:B------:R-:W-:Y:S05]  /*3c30*/  BRA `(.L_x_67) ;  /* 0x0000001400c47947 */ /* 0x000fea0003800000 */
.L_x_68:
[----:B------:R-:W-:-:S07]  /*3c40*/  IMAD.MOV.U32 R14, RZ, RZ, R6 ;  /* 0x000000ffff0e7224 */ /* 0x000fce00078e0006 */
.L_x_80:
[----:B0-----:R-:W-:Y:S01]  /*3c50*/  IMAD.U32 R15, RZ, RZ, UR7 ;  /* 0x00000007ff0f7e24 */ /* 0x001fe2000f8e00ff */
[----:B------:R-:W-:Y:S05]  /*3c60*/  YIELD ;  /* 0x0000000000007946 */ /* 0x000fea0003800000 */
[----:B------:R-:W-:Y:S01]  /*3c70*/  LEA R15, R15, R14, 0x4 ;  /* 0x0000000e0f0f7211 */ /* 0x000fe200078e20ff */
[----:B---34-:R-:W-:Y:S01]  /*3c80*/  IMAD.U32 R17, RZ, RZ, UR25 ;  /* 0x00000019ff117e24 */ /* 0x018fe2000f8e00ff */
[----:B------:R-:W-:Y:S01]  /*3c90*/  MOV R20, RZ ;  /* 0x000000ff00147202 */ /* 0x000fe20000000f00 */
[----:B-1----:R-:W-:Y:S01]  /*3ca0*/  VIADD R19, R14, UR6 ;  /* 0x000000060e137c36 */ /* 0x002fe20008000000 */
[----:B------:R-:W-:Y:S01]  /*3cb0*/  LEA R15, R15, UR29, 0x2 ;  /* 0x0000001d0f0f7c11 */ /* 0x000fe2000f8e10ff */
[----:B---3--:R-:W-:-:S05]  /*3cc0*/  IMAD.MOV.U32 R18, RZ, RZ, RZ ;  /* 0x000000ffff127224 */ /* 0x008fca00078e00ff */
[----:B------:R-:W0:Y:S02]  /*3cd0*/  LDS R15, [R15] ;  /* 0x000000000f0f7984 */ /* 0x000e240000000800 */
[----:B0-----:R-:W-:-:S04]  /*3ce0*/  FADD R16, -R12, R15 ;  /* 0x0000000f0c107221 */ /* 0x001fc80000000100 */
[----:B------:R-:W-:-:S05]  /*3cf0*/  FMUL R16, R16, 1.4426950216293334961 ;  /* 0x3fb8aa3b10107820 */ /* 0x000fca0000400000 */
[----:B------:R-:W-:-:S13]  /*3d00*/  FSETP.GEU.AND P0, PT, R16, -126, PT ;  /* 0xc2fc00001000780b */ /* 0x000fda0003f0e000 */
[----:B------:R-:W-:-:S04]  /*3d10*/  @!P0 FMUL R16, R16, 0.5 ;  /* 0x3f00000010108820 */ /* 0x000fc80000400000 */
[----:B--2---:R-:W0:Y:S02]  /*3d20*/  MUFU.EX2 R22, R16 ;  /* 0x0000001000167308 */ /* 0x004e240000000800 */
[----:B0-----:R-:W-:Y:S01]  /*3d30*/  @!P0 FMUL R22, R22, R22 ;  /* 0x0000001616168220 */ /* 0x001fe20000400000 */
[----:B------:R-:W-:-:S03]  /*3d40*/  ISETP.GE.U32.AND P0, PT, R17, 0xf, PT ;  /* 0x0000000f1100780c */ /* 0x000fc60003f06070 */
[----:B------:R-:W-:-:S10]  /*3d50*/  FMUL R15, R22, R9 ;  /* 0x00000009160f7220 */ /* 0x000fd40000400000 */
[----:B------:R-:W-:Y:S05]  /*3d60*/  @!P0 BRA `(.L_x_70) ;  /* 0x0000000400388947 */ /* 0x000fea0003800000 */
[----:B------:R-:W-:Y:S01]  /*3d70*/  IMAD.MOV.U32 R18, RZ, RZ, RZ ;  /* 0x000000ffff127224 */ /* 0x000fe200078e00ff */
[----:B------:R-:W-:-:S06]  /*3d80*/  UMOV UR8, URZ ;  /* 0x000000ff00087c82 */ /* 0x000fcc0008000000 */
.L_x_71:
[----:B------:R-:W0:Y:S01]  /*3d90*/  LDC.64 R16, c[0x0][0x398] ;  /* 0x0000e600ff107b82 */ /* 0x000e220000000a00 */
[----:B------:R-:W-:-:S05]  /*3da0*/  IADD3 R20, P1, PT, R10, UR8, RZ ;  /* 0x000000080a147c10 */ /* 0x000fca000ff3e0ff */
[----:B------:R-:W-:Y:S01]  /*3db0*/  IMAD.X R21, RZ, RZ, R13, P1 ;  /* 0x000000ffff157224 */ /* 0x000fe200008e060d */
[----:B0-----:R-:W-:-:S04]  /*3dc0*/  LEA R16, P1, R20, R16, 0x2 ;  /* 0x0000001014107211 */ /* 0x001fc800078210ff */
[----:B------:R-:W-:Y:S02]  /*3dd0*/  LEA.HI.X R17, R20, R17, R21, 0x2, P1 ;  /* 0x0000001114117211 */ /* 0x000fe400008f1415 */
[----:B------:R-:W0:Y:S03]  /*3de0*/  LDC R20, c[0x0][0x3c0] ;  /* 0x0000f000ff147b82 */ /* 0x000e260000000800 */
[----:B------:R-:W2:Y:S04]  /*3df0*/  LDG.E.CONSTANT R25, desc[UR18][R16.64] ;  /* 0x0000001210197981 */ /* 0x000ea8000c1e9900 */
[----:B------:R-:W3:Y:S04]  /*3e00*/  LDG.E.CONSTANT R26, desc[UR18][R16.64+0x4] ;  /* 0x00000412101a7981 */ /* 0x000ee8000c1e9900 */
[----:B------:R-:W4:Y:S04]  /*3e10*/  LDG.E.CONSTANT R33, desc[UR18][R16.64+0x8] ;  /* 0x0000081210217981 */ /* 0x000f28000c1e9900 */
[----:B------:R-:W5:Y:S04]  /*3e20*/  LDG.E.CONSTANT R32, desc[UR18][R16.64+0xc] ;  /* 0x00000c1210207981 */ /* 0x000f68000c1e9900 */
[----:B------:R-:W5:Y:S04]  /*3e30*/  LDG.E.CONSTANT R31, desc[UR18][R16.64+0x10] ;  /* 0x00001012101f7981 */ /* 0x000f68000c1e9900 */
[----:B------:R-:W5:Y:S01]  /*3e40*/  LDG.E.CONSTANT R30, desc[UR18][R16.64+0x14] ;  /* 0x00001412101e7981 */ /* 0x000f62000c1e9900 */
[----:B0-----:R-:W-:-:S03]  /*3e50*/  IMAD R20, R19, R20, UR8 ;  /* 0x0000000813147e24 */ /* 0x001fc6000f8e0214 */
[----:B------:R-:W5:Y:S02]  /*3e60*/  LDG.E.CONSTANT R23, desc[UR18][R16.64+0x18] ;  /* 0x0000181210177981 */ /* 0x000f64000c1e9900 */
[----:B------:R-:W-:Y:S02]  /*3e70*/  LEA R20, R20, UR9, 0x1 ;  /* 0x0000000914147c11 */ /* 0x000fe4000f8e08ff */
[----:B------:R-:W5:Y:S04]  /*3e80*/  LDG.E.CONSTANT R22, desc[UR18][R16.64+0x1c] ;  /* 0x00001c1210167981 */ /* 0x000f68000c1e9900 */
[----:B------:R-:W0:Y:S04]  /*3e90*/  LDS.U16 R24, [R20] ;  /* 0x0000000014187984 */ /* 0x000e280000000400 */
[----:B------:R-:W1:Y:S04]  /*3ea0*/  LDS.U16 R28, [R20+0x2] ;  /* 0x00000200141c7984 */ /* 0x000e680000000400 */
[----:B------:R-:W5:Y:S04]  /*3eb0*/  LDG.E.CONSTANT R21, desc[UR18][R16.64+0x20] ;  /* 0x0000201210157981 */ /* 0x000f68000c1e9900 */
[----:B------:R-:W5:Y:S04]  /*3ec0*/  LDG.E.CONSTANT R29, desc[UR18][R16.64+0x3c] ;  /* 0x00003c12101d7981 */ /* 0x000f68000c1e9900 */
[----:B------:R-:W1:Y:S01]  /*3ed0*/  LDS.U16 R35, [R20+0x4] ;  /* 0x0000040014237984 */ /* 0x000e620000000400 */
[----:B0-----:R-:W-:-:S03]  /*3ee0*/  HADD2.F32 R27, -RZ, R24.H0_H0 ;  /* 0x20000018ff1b7230 */ /* 0x001fc60000004100 */
[----:B------:R-:W5:Y:S01]  /*3ef0*/  LDG.E.CONSTANT R24, desc[UR18][R16.64+0x24] ;  /* 0x0000241210187981 */ /* 0x000f62000c1e9900 */
[----:B-1----:R-:W-:Y:S02]  /*3f00*/  HADD2.F32 R28, -RZ, R28.H0_H0 ;  /* 0x2000001cff1c7230 */ /* 0x002fe40000004100 */
[----:B------:R-:W-:Y:S02]  /*3f10*/  HADD2.F32 R35, -RZ, R35.H0_H0 ;  /* 0x20000023ff237230 */ /* 0x000fe40000004100 */
[----:B--2---:R-:W-:Y:S02]  /*3f20*/  FFMA R27, R25, R27, R18 ;  /* 0x0000001b191b7223 */ /* 0x004fe40000000012 */
[----:B------:R-:W2:Y:S04]  /*3f30*/  LDG.E.CONSTANT R25, desc[UR18][R16.64+0x28] ;  /* 0x0000281210197981 */ /* 0x000ea8000c1e9900 */
[----:B------:R-:W2:Y:S01]  /*3f40*/  LDG.E.CONSTANT R18, desc[UR18][R16.64+0x2c] ;  /* 0x00002c1210127981 */ /* 0x000ea2000c1e9900 */
[----:B---3--:R-:W-:-:S03]  /*3f50*/  FFMA R34, R26, R28, R27 ;  /* 0x0000001c1a227223 */ /* 0x008fc6000000001b */
[----:B------:R-:W3:Y:S04]  /*3f60*/  LDG.E.CONSTANT R28, desc[UR18][R16.64+0x30] ;  /* 0x00003012101c7981 */ /* 0x000ee8000c1e9900 */
[----:B------:R-:W3:Y:S04]  /*3f70*/  LDG.E.CONSTANT R27, desc[UR18][R16.64+0x34] ;  /* 0x00003412101b7981 */ /* 0x000ee8000c1e9900 */
[----:B------:R0:W3:Y:S01]  /*3f80*/  LDG.E.CONSTANT R26, desc[UR18][R16.64+0x38] ;  /* 0x00003812101a7981 */ /* 0x0000e2000c1e9900 */
[----:B----4-:R-:W-:-:S03]  /*3f90*/  FFMA R33, R33, R35, R34 ;  /* 0x0000002321217223 */ /* 0x010fc60000000022 */
[----:B------:R-:W1:Y:S04]  /*3fa0*/  LDS.U16 R34, [R20+0x6] ;  /* 0x0000060014227984 */ /* 0x000e680000000400 */
[----:B------:R-:W4:Y:S04]  /*3fb0*/  LDS.U16 R35, [R20+0x8] ;  /* 0x0000080014237984 */ /* 0x000f280000000400 */
[----:B0-----:R-:W-:Y:S04]  /*3fc0*/  LDS.U16 R17, [R20+0xe] ;  /* 0x00000e0014117984 */ /* 0x001fe80000000400 */
[----:B------:R-:W-:Y:S01]  /*3fd0*/  LDS.U16 R16, [R20+0x10] ;  /* 0x0000100014107984 */ /* 0x000fe20000000400 */
[----:B-1----:R-:W-:-:S05]  /*3fe0*/  HADD2.F32 R34, -RZ, R34.H0_H0 ;  /* 0x20000022ff227230 */ /* 0x002fca0000004100 */
[----:B-----5:R-:W-:Y:S02]  /*3ff0*/  FFMA R34, R32, R34, R33 ;  /* 0x0000002220227223 */ /* 0x020fe40000000021 */
[----:B------:R-:W0:Y:S04]  /*4000*/  LDS.U16 R33, [R20+0xa] ;  /* 0x00000a0014217984 */ /* 0x000e280000000400 */
[----:B------:R-:W1:Y:S01]  /*4010*/  LDS.U16 R32, [R20+0xc] ;  /* 0x00000c0014207984 */ /* 0x000e620000000400 */
[----:B----4-:R-:W-:-:S05]  /*4020*/  HADD2.F32 R35, -RZ, R35.H0_H0 ;  /* 0x20000023ff237230 */ /* 0x010fca0000004100 */
[----:B------:R-:W-:Y:S01]  /*4030*/  FFMA R31, R31, R35, R34 ;  /* 0x000000231f1f7223 */ /* 0x000fe20000000022 */
[----:B0-----:R-:W-:Y:S02]  /*4040*/  HADD2.F32 R33, -RZ, R33.H0_H0 ;  /* 0x20000021ff217230 */ /* 0x001fe40000004100 */
[----:B-1----:R-:W-:-:S03]  /*4050*/  HADD2.F32 R32, -RZ, R32.H0_H0 ;  /* 0x20000020ff207230 */ /* 0x002fc60000004100 */
[----:B------:R-:W-:Y:S02]  /*4060*/  FFMA R34, R30, R33, R31 ;  /* 0x000000211e227223 */ /* 0x000fe4000000001f */
[----:B------:R-:W0:Y:S02]  /*4070*/  LDS.U16 R30, [R20+0x12] ;  /* 0x00001200141e7984 */ /* 0x000e240000000400 */
[----:B------:R-:W-:Y:S02]  /*4080*/  FFMA R31, R23, R32, R34 ;  /* 0x00000020171f7223 */ /* 0x000fe40000000022 */
[----:B------:R-:W1:Y:S01]  /*4090*/  LDS.U16 R23, [R20+0x14] ;  /* 0x0000140014177984 */ /* 0x000e620000000400 */
[----:B------:R-:W-:-:S03]  /*40a0*/  HADD2.F32 R32, -RZ, R17.H0_H0 ;  /* 0x20000011ff207230 */ /* 0x000fc60000004100 */
[----:B------:R-:W4:Y:S02]  /*40b0*/  LDS.U16 R17, [R20+0x16] ;  /* 0x0000160014117984 */ /* 0x000f240000000400 */
[----:B------:R-:W-:Y:S02]  /*40c0*/  FFMA R34, R22, R32, R31 ;  /* 0x0000002016227223 */ /* 0x000fe4000000001f */
[----:B------:R-:W5:Y:S04]  /*40d0*/  LDS.U16 R32, [R20+0x18] ;  /* 0x0000180014207984 */ /* 0x000f680000000400 */
[----:B------:R-:W5:Y:S04]  /*40e0*/  LDS.U16 R31, [R20+0x1a] ;  /* 0x00001a00141f7984 */ /* 0x000f680000000400 */
[----:B------:R-:W5:Y:S04]  /*40f0*/  LDS.U16 R22, [R20+0x1c] ;  /* 0x00001c0014167984 */ /* 0x000f680000000400 */
[----:B------:R-:W5:Y:S01]  /*4100*/  LDS.U16 R33, [R20+0x1e] ;  /* 0x00001e0014217984 */ /* 0x000f620000000400 */
[----:B------:R-:W-:-:S05]  /*4110*/  HADD2.F32 R16, -RZ, R16.H0_H0 ;  /* 0x20000010ff107230 */ /* 0x000fca0000004100 */
[----:B------:R-:W-:Y:S01]  /*4120*/  FFMA R21, R21, R16, R34 ;  /* 0x0000001015157223 */ /* 0x000fe20000000022 */
[----:B0-----:R-:W-:Y:S02]  /*4130*/  HADD2.F32 R30, -RZ, R30.H0_H0 ;  /* 0x2000001eff1e7230 */ /* 0x001fe40000004100 */
[----:B-1----:R-:W-:-:S03]  /*4140*/  HADD2.F32 R23, -RZ, R23.H0_H0 ;  /* 0x20000017ff177230 */ /* 0x002fc60000004100 */
[----:B------:R-:W-:Y:S01]  /*4150*/  FFMA R24, R24, R30, R21 ;  /* 0x0000001e18187223 */ /* 0x000fe20000000015 */
[----:B----4-:R-:W-:Y:S01]  /*4160*/  HADD2.F32 R17, -RZ, R17.H0_H0 ;  /* 0x20000011ff117230 */ /* 0x010fe20000004100 */
[----:B------:R-:W-:Y:S01]  /*4170*/  UIADD3 UR8, UPT, UPT, UR8, 0x10, URZ ;  /* 0x0000001008087890 */ /* 0x000fe2000fffe0ff */
[----:B-----5:R-:W-:-:S03]  /*4180*/  HADD2.F32 R32, -RZ, R32.H0_H0 ;  /* 0x20000020ff207230 */ /* 0x020fc60000004100 */
[----:B------:R-:W-:Y:S01]  /*4190*/  UISETP.NE.AND UP0, UPT, UR8, UR28, UPT ;  /* 0x0000001c0800728c */ /* 0x000fe2000bf05270 */
[----:B------:R-:W-:Y:S02]  /*41a0*/  HADD2.F32 R31, -RZ, R31.H0_H0 ;  /* 0x2000001fff1f7230 */ /* 0x000fe40000004100 */
[----:B------:R-:W-:Y:S02]  /*41b0*/  HADD2.F32 R22, -RZ, R22.H0_H0 ;  /* 0x20000016ff167230 */ /* 0x000fe40000004100 */
[----:B------:R-:W-:Y:S02]  /*41c0*/  HADD2.F32 R33, -RZ, R33.H0_H0 ;  /* 0x20000021ff217230 */ /* 0x000fe40000004100 */
[----:B--2---:R-:W-:-:S04]  /*41d0*/  FFMA R23, R25, R23, R24 ;  /* 0x0000001719177223 */ /* 0x004fc80000000018 */
[----:B------:R-:W-:-:S04]  /*41e0*/  FFMA R17, R18, R17, R23 ;  /* 0x0000001112117223 */ /* 0x000fc80000000017 */
[----:B---3--:R-:W-:-:S04]  /*41f0*/  FFMA R28, R28, R32, R17 ;  /* 0x000000201c1c7223 */ /* 0x008fc80000000011 */
[----:B------:R-:W-:-:S04]  /*4200*/  FFMA R27, R27, R31, R28 ;  /* 0x0000001f1b1b7223 */ /* 0x000fc8000000001c */
[----:B------:R-:W-:-:S04]  /*4210*/  FFMA R22, R26, R22, R27 ;  /* 0x000000161a167223 */ /* 0x000fc8000000001b */
[----:B------:R-:W-:Y:S01]  /*4220*/  FFMA R18, R29, R33, R22 ;  /* 0x000000211d127223 */ /* 0x000fe20000000016 */
[----:B------:R-:W-:Y:S06]  /*4230*/  BRA.U UP0, `(.L_x_71) ;  /* 0xfffffff900d47547 */ /* 0x000fec000b83ffff */
[----:B------:R-:W-:-:S07]  /*4240*/  IMAD.U32 R20, RZ, RZ, UR28 ;  /* 0x0000001cff147e24 */ /* 0x000fce000f8e00ff */
.L_x_70:
[----:B------:R-:W-:-:S13]  /*4250*/  ISETP.NE.AND P1, PT, RZ, UR26, PT ;  /* 0x0000001aff007c0c */ /* 0x000fda000bf25270 */
[----:B------:R-:W-:Y:S05]  /*4260*/  @!P1 BRA `(.L_x_72) ;  /* 0x0000000400909947 */ /* 0x000fea0003800000 */
[----:B------:R-:W-:Y:S02]  /*4270*/  UIADD3 UR8, UPT, UPT, UR26, -0x1, URZ ;  /* 0xffffffff1a087890 */ /* 0x000fe4000fffe0ff */
[----:B------:R-:W-:Y:S02]  /*4280*/  UISETP.NE.AND UP1, UPT, UR27, URZ, UPT ;  /* 0x000000ff1b00728c */ /* 0x000fe4000bf25270 */
[----:B------:R-:W-:-:S09]  /*4290*/  UISETP.GE.U32.AND UP0, UPT, UR8, 0x7, UPT ;  /* 0x000000070800788c */ /* 0x000fd2000bf06070 */
[----:B------:R-:W-:Y:S05]  /*42a0*/  BRA.U !UP0, `(.L_x_73) ;  /* 0x0000000108a47547 */ /* 0x000fea000b800000 */
[----:B------:R-:W0:Y:S01]  /*42b0*/  LDC.64 R16, c[0x0][0x398] ;  /* 0x0000e600ff107b82 */ /* 0x000e220000000a00 */
[----:B------:R-:W-:Y:S01]  /*42c0*/  IADD3 R21, P2, PT, R20, R10, RZ ;  /* 0x0000000a14157210 */ /* 0x000fe20007f5e0ff */
[----:B------:R-:W1:Y:S03]  /*42d0*/  LDCU UR8, c[0x0][0x3c0] ;  /* 0x00007800ff0877ac */ /* 0x000e660008000800 */
[----:B------:R-:W-:Y:S02]  /*42e0*/  IADD3.X R22, PT, PT, RZ, R13, RZ, P2, !PT ;  /* 0x0000000dff167210 */ /* 0x000fe400017fe4ff */
[----:B0-----:R-:W-:-:S04]  /*42f0*/  LEA R16, P2, R21, R16, 0x2 ;  /* 0x0000001015107211 */ /* 0x001fc800078410ff */
[----:B------:R-:W-:-:S05]  /*4300*/  LEA.HI.X R17, R21, R17, R22, 0x2, P2 ;  /* 0x0000001115117211 */ /* 0x000fca00010f1416 */
[----:B------:R-:W2:Y:S04]  /*4310*/  LDG.E.CONSTANT R31, desc[UR18][R16.64] ;  /* 0x00000012101f7981 */ /* 0x000ea8000c1e9900 */
[----:B------:R-:W3:Y:S04]  /*4320*/  LDG.E.CONSTANT R23, desc[UR18][R16.64+0x4] ;  /* 0x0000041210177981 */ /* 0x000ee8000c1e9900 */
[----:B------:R-:W4:Y:S04]  /*4330*/  LDG.E.CONSTANT R26, desc[UR18][R16.64+0x8] ;  /* 0x00000812101a7981 */ /* 0x000f28000c1e9900 */
[----:B------:R-:W5:Y:S04]  /*4340*/  LDG.E.CONSTANT R25, desc[UR18][R16.64+0xc] ;  /* 0x00000c1210197981 */ /* 0x000f68000c1e9900 */
[----:B------:R-:W5:Y:S04]  /*4350*/  LDG.E.CONSTANT R24, desc[UR18][R16.64+0x10] ;  /* 0x0000101210187981 */ /* 0x000f68000c1e9900 */
[----:B------:R-:W5:Y:S04]  /*4360*/  LDG.E.CONSTANT R22, desc[UR18][R16.64+0x14] ;  /* 0x0000141210167981 */ /* 0x000f68000c1e9900 */
[----:B------:R-:W5:Y:S04]  /*4370*/  LDG.E.CONSTANT R21, desc[UR18][R16.64+0x18] ;  /* 0x0000181210157981 */ /* 0x000f68000c1e9900 */
[----:B------:R0:W5:Y:S01]  /*4380*/  LDG.E.CONSTANT R27, desc[UR18][R16.64+0x1c] ;  /* 0x00001c12101b7981 */ /* 0x000162000c1e9900 */
[----:B-1----:R-:W-:-:S02]  /*4390*/  IMAD R28, R19, UR8, R20 ;  /* 0x00000008131c7c24 */ /* 0x002fc4000f8e0214 */
[----:B------:R-:W-:-:S03]  /*43a0*/  VIADD R20, R20, 0x8 ;  /* 0x0000000814147836 */ /* 0x000fc60000000000 */
[----:B------:R-:W-:-:S05]  /*43b0*/  LEA R32, R28, UR9, 0x1 ;  /* 0x000000091c207c11 */ /* 0x000fca000f8e08ff */
[----:B------:R-:W1:Y:S04]  /*43c0*/  LDS.U16 R30, [R32] ;  /* 0x00000000201e7984 */ /* 0x000e680000000400 */
[----:B------:R-:W1:Y:S04]  /*43d0*/  LDS.U16 R35, [R32+0x2] ;  /* 0x0000020020237984 */ /* 0x000e680000000400 */
[----:B------:R-:W1:Y:S04]  /*43e0*/  LDS.U16 R28, [R32+0x4] ;  /* 0x00000400201c7984 */ /* 0x000e680000000400 */
[----:B------:R-:W1:Y:S04]  /*43f0*/  LDS.U16 R29, [R32+0x6] ;  /* 0x00000600201d7984 */ /* 0x000e680000000400 */
[----:B0-----:R-:W0:Y:S04]  /*4400*/  LDS.U16 R17, [R32+0xa] ;  /* 0x00000a0020117984 */ /* 0x001e280000000400 */
[----:B------:R-:W0:Y:S01]  /*4410*/  LDS.U16 R16, [R32+0xc] ;  /* 0x00000c0020107984 */ /* 0x000e220000000400 */
[----:B-1----:R-:W-:-:S03]  /*4420*/  HADD2.F32 R33, -RZ, R30.H0_H0 ;  /* 0x2000001eff217230 */ /* 0x002fc60000004100 */
[----:B------:R-:W1:Y:S01]  /*4430*/  LDS.U16 R30, [R32+0x8] ;  /* 0x00000800201e7984 */ /* 0x000e620000000400 */
[----:B------:R-:W-:Y:S02]  /*4440*/  HADD2.F32 R35, -RZ, R35.H0_H0 ;  /* 0x20000023ff237230 */ /* 0x000fe40000004100 */
[----:B------:R-:W-:Y:S02]  /*4450*/  HADD2.F32 R28, -RZ, R28.H0_H0 ;  /* 0x2000001cff1c7230 */ /* 0x000fe40000004100 */
[----:B------:R-:W-:Y:S02]  /*4460*/  HADD2.F32 R29, -RZ, R29.H0_H0 ;  /* 0x2000001dff1d7230 */ /* 0x000fe40000004100 */
[----:B0-----:R-:W-:Y:S02]  /*4470*/  HADD2.F32 R17, -RZ, R17.H0_H0 ;  /* 0x20000011ff117230 */ /* 0x001fe40000004100 */
[----:B------:R-:W-:Y:S02]  /*4480*/  HADD2.F32 R16, -RZ, R16.H0_H0 ;  /* 0x20000010ff107230 */ /* 0x000fe40000004100 */
[----:B-1----:R-:W-:-:S02]  /*4490*/  HADD2.F32 R30, -RZ, R30.H0_H0 ;  /* 0x2000001eff1e7230 */ /* 0x002fc40000004100 */
[----:B--2---:R-:W-:Y:S02]  /*44a0*/  FFMA R34, R31, R33, R18 ;  /* 0x000000211f227223 */ /* 0x004fe40000000012 */
[----:B------:R-:W0:Y:S02]  /*44b0*/  LDS.U16 R18, [R32+0xe] ;  /* 0x00000e0020127984 */ /* 0x000e240000000400 */
[----:B---3--:R-:W-:-:S04]  /*44c0*/  FFMA R23, R23, R35, R34 ;  /* 0x0000002317177223 */ /* 0x008fc80000000022 */
[----:B----4-:R-:W-:-:S04]  /*44d0*/  FFMA R26, R26, R28, R23 ;  /* 0x0000001c1a1a7223 */ /* 0x010fc80000000017 */
[----:B-----5:R-:W-:-:S04]  /*44e0*/  FFMA R25, R25, R29, R26 ;  /* 0x0000001d19197223 */ /* 0x020fc8000000001a */
[----:B------:R-:W-:-:S04]  /*44f0*/  FFMA R25, R24, R30, R25 ;  /* 0x0000001e18197223 */ /* 0x000fc80000000019 */
[----:B------:R-:W-:-:S04]  /*4500*/  FFMA R22, R22, R17, R25 ;  /* 0x0000001116167223 */ /* 0x000fc80000000019 */
[----:B------:R-:W-:Y:S01]  /*4510*/  FFMA R16, R21, R16, R22 ;  /* 0x0000001015107223 */ /* 0x000fe20000000016 */
[----:B0-----:R-:W-:-:S05]  /*4520*/  HADD2.F32 R18, -RZ, R18.H0_H0 ;  /* 0x20000012ff127230 */ /* 0x001fca0000004100 */
[----:B------:R-:W-:-:S07]  /*4530*/  FFMA R18, R27, R18, R16 ;  /* 0x000000121b127223 */ /* 0x000fce0000000010 */
.L_x_73:
[----:B------:R-:W-:Y:S05]  /*4540*/  BRA.U !UP1, `(.L_x_72) ;  /* 0x0000000109d87547 */ /* 0x000fea000b800000 */
[----:B------:R-:W-:Y:S02]  /*4550*/  UIADD3 UR8, UPT, UPT, UR27, -0x1, URZ ;  /* 0xffffffff1b087890 */ /* 0x000fe4000fffe0ff */
[----:B------:R-:W-:Y:S02]  /*4560*/  UISETP.NE.AND UP1, UPT, UR13, URZ, UPT ;  /* 0x000000ff0d00728c */ /* 0x000fe4000bf25270 */
[----:B------:R-:W-:-:S09]  /*4570*/  UISETP.GE.U32.AND UP0, UPT, UR8, 0x3, UPT ;  /* 0x000000030800788c */ /* 0x000fd2000bf06070 */
[----:B------:R-:W-:Y:S05]  /*4580*/  BRA.U !UP0, `(.L_x_74) ;  /* 0x0000000108647547 */ /* 0x000fea000b800000 */
[----:B------:R-:W0:Y:S01]  /*4590*/  LDC.64 R16, c[0x0][0x398] ;  /* 0x0000e600ff107b82 */ /* 0x000e220000000a00 */
[----:B------:R-:W-:Y:S01]  /*45a0*/  IADD3 R21, P2, PT, R20, R10, RZ ;  /* 0x0000000a14157210 */ /* 0x000fe20007f5e0ff */
[----:B------:R-:W1:Y:S04]  /*45b0*/  LDCU UR8, c[0x0][0x3c0] ;  /* 0x00007800ff0877ac */ /* 0x000e680008000800 */
[----:B------:R-:W-:Y:S01]  /*45c0*/  IMAD.X R22, RZ, RZ, R13, P2 ;  /* 0x000000ffff167224 */ /* 0x000fe200010e060d */
[----:B0-----:R-:W-:-:S04]  /*45d0*/  LEA R16, P2, R21, R16, 0x2 ;  /* 0x0000001015107211 */ /* 0x001fc800078410ff */
[----:B------:R-:W-:-:S05]  /*45e0*/  LEA.HI.X R17, R21, R17, R22, 0x2, P2 ;  /* 0x0000001115117211 */ /* 0x000fca00010f1416 */
[----:B------:R-:W2:Y:S04]  /*45f0*/  LDG.E.CONSTANT R21, desc[UR18][R16.64] ;  /* 0x0000001210157981 */ /* 0x000ea8000c1e9900 */
[----:B------:R-:W3:Y:S04]  /*4600*/  LDG.E.CONSTANT R24, desc[UR18][R16.64+0x4] ;  /* 0x0000041210187981 */ /* 0x000ee8000c1e9900 */
[----:B------:R-:W4:Y:S04]  /*4610*/  LDG.E.CONSTANT R26, desc[UR18][R16.64+0x8] ;  /* 0x00000812101a7981 */ /* 0x000f28000c1e9900 */
[----:B------:R-:W5:Y:S01]  /*4620*/  LDG.E.CONSTANT R28, desc[UR18][R16.64+0xc] ;  /* 0x00000c12101c7981 */ /* 0x000f62000c1e9900 */
[----:B-1----:R-:W-:-:S02]  /*4630*/  IMAD R22, R19, UR8, R20 ;  /* 0x0000000813167c24 */ /* 0x002fc4000f8e0214 */
[----:B------:R-:W-:-:S03]  /*4640*/  VIADD R20, R20, 0x4 ;  /* 0x0000000414147836 */ /* 0x000fc60000000000 */
[----:B------:R-:W-:-:S05]  /*4650*/  LEA R22, R22, UR9, 0x1 ;  /* 0x0000000916167c11 */ /* 0x000fca000f8e08ff */
[----:B------:R-:W0:Y:S04]  /*4660*/  LDS.U16 R23, [R22] ;  /* 0x0000000016177984 */ /* 0x000e280000000400 */
[----:B------:R-:W1:Y:S04]  /*4670*/  LDS.U16 R25, [R22+0x2] ;  /* 0x0000020016197984 */ /* 0x000e680000000400 */
[----:B------:R-:W1:Y:S04]  /*4680*/  LDS.U16 R27, [R22+0x4] ;  /* 0x00000400161b7984 */ /* 0x000e680000000400 */
[----:B------:R-:W1:Y:S01]  /*4690*/  LDS.U16 R29, [R22+0x6] ;  /* 0x00000600161d7984 */ /* 0x000e620000000400 */
[----:B0-----:R-:W-:-:S02]  /*46a0*/  HADD2.F32 R23, -RZ, R23.H0_H0 ;  /* 0x20000017ff177230 */ /* 0x001fc40000004100 */
[----:B-1----:R-:W-:Y:S02]  /*46b0*/  HADD2.F32 R25, -RZ, R25.H0_H0 ;  /* 0x20000019ff197230 */ /* 0x002fe40000004100 */
[----:B------:R-:W-:Y:S02]  /*46c0*/  HADD2.F32 R27, -RZ, R27.H0_H0 ;  /* 0x2000001bff1b7230 */ /* 0x000fe40000004100 */
[----:B------:R-:W-:Y:S02]  /*46d0*/  HADD2.F32 R29, -RZ, R29.H0_H0 ;  /* 0x2000001dff1d7230 */ /* 0x000fe40000004100 */
[----:B--2---:R-:W-:-:S04]  /*46e0*/  FFMA R21, R21, R23, R18 ;  /* 0x0000001715157223 */ /* 0x004fc80000000012 */
[----:B---3--:R-:W-:-:S04]  /*46f0*/  FFMA R21, R24, R25, R21 ;  /* 0x0000001918157223 */ /* 0x008fc80000000015 */
[----:B----4-:R-:W-:-:S04]  /*4700*/  FFMA R21, R26, R27, R21 ;  /* 0x0000001b1a157223 */ /* 0x010fc80000000015 */
[----:B-----5:R-:W-:-:S07]  /*4710*/  FFMA R18, R28, R29, R21 ;  /* 0x0000001d1c127223 */ /* 0x020fce0000000015 */
.L_x_74:
[----:B------:R-:W-:Y:S05]  /*4720*/  BRA.U !UP1, `(.L_x_72) ;  /* 0x0000000109607547 */ /* 0x000fea000b800000 */
[----:B------:R-:W0:Y:S01]  /*4730*/  LDC.64 R16, c[0x0][0x398] ;  /* 0x0000e600ff107b82 */ /* 0x000e220000000a00 */
[----:B------:R-:W-:Y:S01]  /*4740*/  IADD3 R21, P2, PT, R20, R10, RZ ;  /* 0x0000000a14157210 */ /* 0x000fe20007f5e0ff */
[----:B------:R-:W1:Y:S03]  /*4750*/  LDCU UR8, c[0x0][0x3c0] ;  /* 0x00007800ff0877ac */ /* 0x000e660008000800 */
[----:B------:R-:W-:Y:S02]  /*4760*/  IADD3.X R22, PT, PT, RZ, R13, RZ, P2, !PT ;  /* 0x0000000dff167210 */ /* 0x000fe400017fe4ff */
[----:B0-----:R-:W-:-:S04]  /*4770*/  LEA R16, P2, R21, R16, 0x2 ;  /* 0x0000001015107211 */ /* 0x001fc800078410ff */
[----:B------:R-:W-:-:S05]  /*4780*/  LEA.HI.X R17, R21, R17, R22, 0x2, P2 ;  /* 0x0000001115117211 */ /* 0x000fca00010f1416 */
[----:B------:R-:W2:Y:S01]  /*4790*/  LDG.E.CONSTANT R21, desc[UR18][R16.64] ;  /* 0x0000001210157981 */ /* 0x000ea2000c1e9900 */
[----:B-1----:R-:W-:Y:S01]  /*47a0*/  IMAD R19, R19, UR8, R20 ;  /* 0x0000000813137c24 */ /* 0x002fe2000f8e0214 */
[----:B------:R-:W-:-:S04]  /*47b0*/  UISETP.NE.AND UP0, UPT, UR13, 0x1, UPT ;  /* 0x000000010d00788c */ /* 0x000fc8000bf05270 */
[----:B------:R-:W-:-:S05]  /*47c0*/  LEA R23, R19, UR9, 0x1 ;  /* 0x0000000913177c11 */ /* 0x000fca000f8e08ff */
[----:B------:R-:W0:Y:S02]  /*47d0*/  LDS.U16 R19, [R23] ;  /* 0x0000000017137984 */ /* 0x000e240000000400 */
[----:B0-----:R-:W-:-:S05]  /*47e0*/  HADD2.F32 R19, -RZ, R19.H0_H0 ;  /* 0x20000013ff137230 */ /* 0x001fca0000004100 */
[----:B--2---:R-:W-:Y:S01]  /*47f0*/  FFMA R18, R21, R19, R18 ;  /* 0x0000001315127223 */ /* 0x004fe20000000012 */
[----:B------:R-:W-:Y:S06]  /*4800*/  BRA.U !UP0, `(.L_x_72) ;  /* 0x0000000108287547 */ /* 0x000fec000b800000 */
[----:B------:R-:W-:Y:S01]  /*4810*/  UISETP.NE.AND UP0, UPT, UR13, 0x2, UPT ;  /* 0x000000020d00788c */ /* 0x000fe2000bf05270 */
[----:B------:R-:W2:Y:S04]  /*4820*/  LDG.E.CONSTANT R19, desc[UR18][R16.64+0x4] ;  /* 0x0000041210137981 */ /* 0x000ea8000c1e9900 */
[----:B------:R-:W0:Y:S01]  /*4830*/  LDS.U16 R20, [R23+0x2] ;  /* 0x0000020017147984 */ /* 0x000e220000000400 */
[----:B------:R-:W-:-:S13]  /*4840*/  PLOP3.LUT P2, PT, PT, PT, UP0, 0x80, 0x8 ;  /* 0x000000000008781c */ /* 0x000fda0003f4f008 */
[----:B------:R-:W3:Y:S04]  /*4850*/  @P2 LDG.E.CONSTANT R21, desc[UR18][R16.64+0x8] ;  /* 0x0000081210152981 */ /* 0x000ee8000c1e9900 */
[----:B------:R-:W1:Y:S01]  /*4860*/  @P2 LDS.U16 R22, [R23+0x4] ;  /* 0x0000040017162984 */ /* 0x000e620000000400 */
[----:B0-----:R-:W-:Y:S02]  /*4870*/  HADD2.F32 R20, -RZ, R20.H0_H0 ;  /* 0x20000014ff147230 */ /* 0x001fe40000004100 */
[----:B-1----:R-:W-:-:S03]  /*4880*/  @P2 HADD2.F32 R22, -RZ, R22.H0_H0 ;  /* 0x20000016ff162230 */ /* 0x002fc60000004100 */
[----:B--2---:R-:W-:-:S04]  /*4890*/  FFMA R18, R19, R20, R18 ;  /* 0x0000001413127223 */ /* 0x004fc80000000012 */
[----:B---3--:R-:W-:-:S07]  /*48a0*/  @P2 FFMA R18, R21, R22, R18 ;  /* 0x0000001615122223 */ /* 0x008fce0000000012 */
.L_x_72:
[----:B------:R-:W0:Y:S01]  /*48b0*/  LDCU UR8, c[0x0][0x3c0] ;  /* 0x00007800ff0877ac */ /* 0x000e220008000800 */
[----:B------:R-:W-:Y:S02]  /*48c0*/  IMAD.U32 R19, RZ, RZ, UR6 ;  /* 0x00000006ff137e24 */ /* 0x000fe4000f8e00ff */
[----:B------:R-:W-:Y:S01]  /*48d0*/  FFMA R8, R15, R18, R8 ;  /* 0x000000120f087223 */ /* 0x000fe20000000008 */
[----:B------:R-:W-:Y:S02]  /*48e0*/  IMAD.MOV.U32 R21, RZ, RZ, RZ ;  /* 0x000000ffff157224 */ /* 0x000fe400078e00ff */
[----:B------:R-:W-:-:S04]  /*48f0*/  IADD3 R19, PT, PT, R14, UR4, R19 ;  /* 0x000000040e137c10 */ /* 0x000fc8000fffe013 */
[----:B------:R-:W-:-:S05]  /*4900*/  SHF.R.S32.HI R16, RZ, 0x1f, R19 ;  /* 0x0000001fff107819 */ /* 0x000fca0000011413 */
[----:B0-----:R-:W-:Y:S02]  /*4910*/  IMAD R20, R16, UR8, RZ ;  /* 0x0000000810147c24 */ /* 0x001fe4000f8e02ff */
[----:B------:R-:W-:-:S04]  /*4920*/  IMAD.WIDE.U32 R16, R19, UR8, RZ ;  /* 0x0000000813107c25 */ /* 0x000fc8000f8e00ff */
[----:B------:R-:W-:-:S04]  /*4930*/  IMAD R19, R19, UR14, R20 ;  /* 0x0000000e13137c24 */ /* 0x000fc8000f8e0214 */
[----:B------:R-:W-:Y:S01]  /*4940*/  IMAD.IADD R20, R17, 0x1, R19 ;  /* 0x0000000111147824 */ /* 0x000fe200078e0213 */
[----:B------:R-:W-:Y:S06]  /*4950*/  @!P0 BRA `(.L_x_75) ;  /* 0x0000000400008947 */ /* 0x000fec0003800000 */
[----:B------:R-:W-:-:S07]  /*4960*/  MOV R21, RZ ;  /* 0x000000ff00157202 */ /* 0x000fce0000000f00 */
.L_x_76:
[----:B0-----:R-:W0:Y:S01]  /*4970*/  LDC.64 R18, c[0x0][0x398] ;  /* 0x0000e600ff127b82 */ /* 0x001e220000000a00 */
[----:B------:R-:W-:-:S05]  /*4980*/  IADD3 R22, P0, PT, R21, R10, RZ ;  /* 0x0000000a15167210 */ /* 0x000fca0007f1e0ff */
[----:B------:R-:W-:Y:S01]  /*4990*/  IMAD.X R23, RZ, RZ, R13, P0 ;  /* 0x000000ffff177224 */ /* 0x000fe200000e060d */
[----:B0-----:R-:W-:-:S04]  /*49a0*/  LEA R18, P0, R22, R18, 0x2 ;  /* 0x0000001216127211 */ /* 0x001fc800078010ff */
[----:B------:R-:W-:-:S05]  /*49b0*/  LEA.HI.X R19, R22, R19, R23, 0x2, P0 ;  /* 0x0000001316137211 */ /* 0x000fca00000f1417 */
[----:B------:R-:W2:Y:S04]  /*49c0*/  LDG.E.CONSTANT R24, desc[UR18][R18.64] ;  /* 0x0000001212187981 */ /* 0x000ea8000c1e9900 */
[----:B------:R-:W3:Y:S04]  /*49d0*/  LDG.E.CONSTANT R26, desc[UR18][R18.64+0x4] ;  /* 0x00000412121a7981 */ /* 0x000ee8000c1e9900 */
[----:B------:R-:W4:Y:S04]  /*49e0*/  LDG.E.CONSTANT R36, desc[UR18][R18.64+0xc] ;  /* 0x00000c1212247981 */ /* 0x000f28000c1e9900 */
[----:B------:R-:W5:Y:S01]  /*49f0*/  LDG.E.CONSTANT R29, desc[UR18][R18.64+0x8] ;  /* 0x00000812121d7981 */ /* 0x000f62000c1e9900 */
[----:B------:R-:W-:Y:S05]  /*4a00*/  YIELD ;  /* 0x0000000000007946 */ /* 0x000fea0003800000 */
[----:B------:R-:W0:Y:S01]  /*4a10*/  LDCU.64 UR32, c[0x0][0x3b0] ;  /* 0x00007600ff2077ac */ /* 0x000e220008000a00 */
[----:B------:R-:W-:Y:S01]  /*4a20*/  IADD3 R23, P0, PT, R21, R16, RZ ;  /* 0x0000001015177210 */ /* 0x000fe20007f1e0ff */
[----:B------:R-:W5:Y:S04]  /*4a30*/  LDG.E.CONSTANT R32, desc[UR18][R18.64+0x1c] ;  /* 0x00001c1212207981 */ /* 0x000f68000c1e9900 */
[----:B------:R-:W-:Y:S01]  /*4a40*/  IMAD.X R28, RZ, RZ, R20, P0 ;  /* 0x000000ffff1c7224 */ /* 0x000fe200000e0614 */
[----:B------:R-:W5:Y:S04]  /*4a50*/  LDG.E.CONSTANT R30, desc[UR18][R18.64+0x20] ;  /* 0x00002012121e7981 */ /* 0x000f68000c1e9900 */
[----:B------:R-:W5:Y:S04]  /*4a60*/  LDG.E.CONSTANT R34, desc[UR18][R18.64+0x24] ;  /* 0x0000241212227981 */ /* 0x000f68000c1e9900 */
[----:B------:R-:W5:Y:S01]  /*4a70*/  LDG.E.CONSTANT R31, desc[UR18][R18.64+0x2c] ;  /* 0x00002c12121f7981 */ /* 0x000f62000c1e9900 */
[----:B0-----:R-:W-:-:S03]  /*4a80*/  LEA R22, P0, R23, UR32, 0x2 ;  /* 0x0000002017167c11 */ /* 0x001fc6000f8010ff */
[----:B------:R-:W5:Y:S01]  /*4a90*/  LDG.E.CONSTANT R33, desc[UR18][R18.64+0x3c] ;  /* 0x00003c1212217981 */ /* 0x000f62000c1e9900 */
[----:B------:R-:W-:-:S03]  /*4aa0*/  LEA.HI.X R23, R23, UR33, R28, 0x2, P0 ;  /* 0x0000002117177c11 */ /* 0x000fc600080f141c */
[----:B------:R-:W5:Y:S01]  /*4ab0*/  LDG.E.CONSTANT R28, desc[UR18][R18.64+0x18] ;  /* 0x00001812121c7981 */ /* 0x000f62000c1e9900 */
[----:B--2---:R-:W-:-:S03]  /*4ac0*/  FMUL R25, R15, R24 ;  /* 0x000000180f197220 */ /* 0x004fc60000400000 */
[----:B------:R-:W2:Y:S01]  /*4ad0*/  LDG.E.CONSTANT R24, desc[UR18][R18.64+0x10] ;  /* 0x0000101212187981 */ /* 0x000ea2000c1e9900 */
[----:B---3--:R-:W-:-:S03]  /*4ae0*/  FMUL R27, R15, R26 ;  /* 0x0000001a0f1b7220 */ /* 0x008fc60000400000 */
[----:B------:R-:W3:Y:S01]  /*4af0*/  LDG.E.CONSTANT R26, desc[UR18][R18.64+0x14] ;  /* 0x00001412121a7981 */ /* 0x000ee2000c1e9900 */
[----:B----4-:R-:W-:-:S03]  /*4b00*/  FMUL R37, R15, R36 ;  /* 0x000000240f257220 */ /* 0x010fc60000400000 */
[----:B------:R-:W4:Y:S01]  /*4b10*/  LDG.E.CONSTANT R36, desc[UR18][R18.64+0x28] ;  /* 0x0000281212247981 */ /* 0x000f22000c1e9900 */
[----:B-----5:R-:W-:-:S03]  /*4b20*/  FMUL R35, R15, R29 ;  /* 0x0000001d0f237220 */ /* 0x020fc60000400000 */
[----:B------:R0:W-:Y:S04]  /*4b30*/  REDG.E.ADD.F32.FTZ.RN.STRONG.GPU desc[UR18][R22.64], R25 ;  /* 0x00000019160079a6 */ /* 0x0001e8000c12f312 */
[----:B------:R1:W-:Y:S04]  /*4b40*/  REDG.E.ADD.F32.FTZ.RN.STRONG.GPU desc[UR18][R22.64+0x4], R27 ;  /* 0x0000041b160079a6 */ /* 0x0003e8000c12f312 */
[----:B------:R-:W5:Y:S04]  /*4b50*/  LDG.E.CONSTANT R29, desc[UR18][R18.64+0x34] ;  /* 0x00003412121d7981 */ /* 0x000f68000c1e9900 */
[----:B0-----:R-:W5:Y:S04]  /*4b60*/  LDG.E.CONSTANT R25, desc[UR18][R18.64+0x30] ;  /* 0x0000301212197981 */ /* 0x001f68000c1e9900 */
[----:B-1----:R-:W5:Y:S01]  /*4b70*/  LDG.E.CONSTANT R27, desc[UR18][R18.64+0x38] ;  /* 0x00003812121b7981 */ /* 0x002f62000c1e9900 */
[----:B------:R-:W-:-:S03]  /*4b80*/  VIADD R21, R21, 0x10 ;  /* 0x0000001015157836 */ /* 0x000fc60000000000 */
[----:B------:R0:W-:Y:S01]  /*4b90*/  REDG.E.ADD.F32.FTZ.RN.STRONG.GPU desc[UR18][R22.64+0x8], R35 ;  /* 0x00000823160079a6 */ /* 0x0001e2000c12f312 */
[----:B------:R-:W-:Y:S01]  /*4ba0*/  FMUL R30, R15, R30 ;  /* 0x0000001e0f1e7220 */ /* 0x000fe20000400000 */
[----:B------:R-:W-:Y:S02]  /*4bb0*/  ISETP.NE.AND P0, PT, R21, UR28, PT ;  /* 0x0000001c15007c0c */ /* 0x000fe4000bf05270 */
[----:B------:R1:W-:Y:S01]  /*4bc0*/  REDG.E.ADD.F32.FTZ.RN.STRONG.GPU desc[UR18][R22.64+0xc], R37 ;  /* 0x00000c25160079a6 */ /* 0x0003e2000c12f312 */
[C---:B------:R-:W-:Y:S01]  /*4bd0*/  FMUL R34, R15.reuse, R34 ;  /* 0x000000220f227220 */ /* 0x040fe20000400000 */
[C---:B------:R-:W-:Y:S01]  /*4be0*/  FMUL R31, R15.reuse, R31 ;  /* 0x0000001f0f1f7220 */ /* 0x040fe20000400000 */
[C---:B0-----:R-:W-:Y:S01]  /*4bf0*/  FMUL R35, R15.reuse, R28 ;  /* 0x0000001c0f237220 */ /* 0x041fe20000400000 */
[C---:B-1----:R-:W-:Y:S01]  /*4c00*/  FMUL R37, R15.reuse, R32 ;  /* 0x000000200f257220 */ /* 0x042fe20000400000 */
[C---:B------:R-:W-:Y:S01]  /*4c10*/  FMUL R33, R15.reuse, R33 ;  /* 0x000000210f217220 */ /* 0x040fe20000400000 */
[C---:B--2---:R-:W-:Y:S01]  /*4c20*/  FMUL R24, R15.reuse, R24 ;  /* 0x000000180f187220 */ /* 0x044fe20000400000 */
[----:B---3--:R-:W-:-:S04]  /*4c30*/  FMUL R26, R15, R26 ;  /* 0x0000001a0f1a7220 */ /* 0x008fc80000400000 */
[----:B------:R0:W-:Y:S01]  /*4c40*/  REDG.E.ADD.F32.FTZ.RN.STRONG.GPU desc[UR18][R22.64+0x10], R24 ;  /* 0x00001018160079a6 */ /* 0x0001e2000c12f312 */
[----:B----4-:R-:W-:-:S03]  /*4c50*/  FMUL R36, R15, R36 ;  /* 0x000000240f247220 */ /* 0x010fc60000400000 */
[----:B------:R0:W-:Y:S04]  /*4c60*/  REDG.E.ADD.F32.FTZ.RN.STRONG.GPU desc[UR18][R22.64+0x14], R26 ;  /* 0x0000141a160079a6 */ /* 0x0001e8000c12f312 */
[----:B------:R0:W-:Y:S04]  /*4c70*/  REDG.E.ADD.F32.FTZ.RN.STRONG.GPU desc[UR18][R22.64+0x18], R35 ;  /* 0x00001823160079a6 */ /* 0x0001e8000c12f312 */
[----:B------:R0:W-:Y:S01]  /*4c80*/  REDG.E.ADD.F32.FTZ.RN.STRONG.GPU desc[UR18][R22.64+0x1c], R37 ;  /* 0x00001c25160079a6 */ /* 0x0001e2000c12f312 */
[----:B-----5:R-:W-:-:S03]  /*4c90*/  FMUL R29, R15, R29 ;  /* 0x0000001d0f1d7220 */ /* 0x020fc60000400000 */
[----:B------:R0:W-:Y:S01]  /*4ca0*/  REDG.E.ADD.F32.FTZ.RN.STRONG.GPU desc[UR18][R22.64+0x20], R30 ;  /* 0x0000201e160079a6 */ /* 0x0001e2000c12f312 */
[----:B------:R-:W-:-:S03]  /*4cb0*/  FMUL R25, R15, R25 ;  /* 0x000000190f197220 */ /* 0x000fc60000400000 */
[----:B------:R0:W-:Y:S01]  /*4cc0*/  REDG.E.ADD.F32.FTZ.RN.STRONG.GPU desc[UR18][R22.64+0x24], R34 ;  /* 0x00002422160079a6 */ /* 0x0001e2000c12f312 */
[----:B------:R-:W-:-:S03]  /*4cd0*/  FMUL R27, R15, R27 ;  /* 0x0000001b0f1b7220 */ /* 0x000fc60000400000 */
[----:B------:R0:W-:Y:S04]  /*4ce0*/  REDG.E.ADD.F32.FTZ.RN.STRONG.GPU desc[UR18][R22.64+0x28], R36 ;  /* 0x00002824160079a6 */ /* 0x0001e8000c12f312 */
[----:B------:R0:W-:Y:S04]  /*4cf0*/  REDG.E.ADD.F32.FTZ.RN.STRONG.GPU desc[UR18][R22.64+0x2c], R31 ;  /* 0x00002c1f160079a6 */ /* 0x0001e8000c12f312 */
[----:B------:R0:W-:Y:S04]  /*4d00*/  REDG.E.ADD.F32.FTZ.RN.STRONG.GPU desc[UR18][R22.64+0x30], R25 ;  /* 0x00003019160079a6 */ /* 0x0001e8000c12f312 */
[----:B------:R0:W-:Y:S04]  /*4d10*/  REDG.E.ADD.F32.FTZ.RN.STRONG.GPU desc[UR18][R22.64+0x34], R29 ;  /* 0x0000341d160079a6 */ /* 0x0001e8000c12f312 */
[----:B------:R0:W-:Y:S04]  /*4d20*/  REDG.E.ADD.F32.FTZ.RN.STRONG.GPU desc[UR18][R22.64+0x38], R27 ;  /* 0x0000381b160079a6 */ /* 0x0001e8000c12f312 */
[----:B------:R0:W-:Y:S01]  /*4d30*/  REDG.E.ADD.F32.FTZ.RN.STRONG.GPU desc[UR18][R22.64+0x3c], R33 ;  /* 0x00003c21160079a6 */ /* 0x0001e2000c12f312 */
[----:B------:R-:W-:Y:S05]  /*4d40*/  @P0 BRA `(.L_x_76) ;  /* 0xfffffffc00080947 */ /* 0x000fea000383ffff */
[----:B------:R-:W-:-:S07]  /*4d50*/  MOV R21, UR28 ;  /* 0x0000001c00157c02 */ /* 0x000fce0008000f00 */
.L_x_75:
[----:B------:R-:W-:Y:S05]  /*4d60*/  @!P1 BRA `(.L_x_77) ;  /* 0x00000004006c9947 */ /* 0x000fea0003800000 */
[----:B------:R-:W-:Y:S02]  /*4d70*/  UIADD3 UR8, UPT, UPT, UR26, -0x1, URZ ;  /* 0xffffffff1a087890 */ /* 0x000fe4000fffe0ff */
[----:B------:R-:W-:Y:S02]  /*4d80*/  UISETP.NE.AND UP1, UPT, UR27, URZ, UPT ;  /* 0x000000ff1b00728c */ /* 0x000fe4000bf25270 */
[----:B------:R-:W-:-:S09]  /*4d90*/  UISETP.GE.U32.AND UP0, UPT, UR8, 0x7, UPT ;  /* 0x000000070800788c */ /* 0x000fd2000bf06070 */
[----:B------:R-:W-:Y:S05]  /*4da0*/  BRA.U !UP0, `(.L_x_78) ;  /* 0x00000001088c7547 */ /* 0x000fea000b800000 */
[----:B------:R-:W1:Y:S01]  /*4db0*/  LDC.64 R18, c[0x0][0x398] ;  /* 0x0000e600ff127b82 */ /* 0x000e620000000a00 */
[----:B0-----:R-:W-:Y:S01]  /*4dc0*/  IADD3 R22, P0, PT, R21, R10, RZ ;  /* 0x0000000a15167210 */ /* 0x001fe20007f1e0ff */
[----:B------:R-:W0:Y:S04]  /*4dd0*/  LDCU.64 UR32, c[0x0][0x3b0] ;  /* 0x00007600ff2077ac */ /* 0x000e280008000a00 */
[----:B------:R-:W-:Y:S01]  /*4de0*/  IMAD.X R23, RZ, RZ, R13, P0 ;  /* 0x000000ffff177224 */ /* 0x000fe200000e060d */
[----:B-1----:R-:W-:-:S04]  /*4df0*/  LEA R18, P0, R22, R18, 0x2 ;  /* 0x0000001216127211 */ /* 0x002fc800078010ff */
        /* <DEDUP_REMOVED lines=9> */
[----:B------:R-:W-:-:S05]  /*4e90*/  IADD3 R23, P0, PT, R21, R16, RZ ;  /* 0x0000001015177210 */ /* 0x000fca0007f1e0ff */
[----:B------:R-:W-:Y:S01]  /*4ea0*/  IMAD.X R25, RZ, RZ, R20, P0 ;  /* 0x000000ffff197224 */ /* 0x000fe200000e0614 */
[----:B0-----:R-:W-:-:S04]  /*4eb0*/  LEA R22, P0, R23, UR32, 0x2 ;  /* 0x0000002017167c11 */ /* 0x001fc8000f8010ff */
[----:B------:R-:W-:Y:S01]  /*4ec0*/  LEA.HI.X R23, R23, UR33, R25, 0x2, P0 ;  /* 0x0000002117177c11 */ /* 0x000fe200080f1419 */
[C---:B--2---:R-:W-:Y:S01]  /*4ed0*/  FMUL R25, R15.reuse, R30 ;  /* 0x0000001e0f197220 */ /* 0x044fe20000400000 */
[----:B---3--:R-:W-:-:S04]  /*4ee0*/  FMUL R27, R15, R32 ;  /* 0x000000200f1b7220 */ /* 0x008fc80000400000 */
[----:B------:R1:W-:Y:S01]  /*4ef0*/  REDG.E.ADD.F32.FTZ.RN.STRONG.GPU desc[UR18][R22.64], R25 ;  /* 0x00000019160079a6 */ /* 0x0003e2000c12f312 */
[----:B----4-:R-:W-:-:S03]  /*4f00*/  FMUL R29, R15, R34 ;  /* 0x000000220f1d7220 */ /* 0x010fc60000400000 */
[----:B------:R1:W-:Y:S01]  /*4f10*/  REDG.E.ADD.F32.FTZ.RN.STRONG.GPU desc[UR18][R22.64+0x4], R27 ;  /* 0x0000041b160079a6 */ /* 0x0003e2000c12f312 */
[----:B-----5:R-:W-:-:S03]  /*4f20*/  FMUL R19, R15, R36 ;  /* 0x000000240f137220 */ /* 0x020fc60000400000 */
[----:B------:R1:W-:Y:S01]  /*4f30*/  REDG.E.ADD.F32.FTZ.RN.STRONG.GPU desc[UR18][R22.64+0x8], R29 ;  /* 0x0000081d160079a6 */ /* 0x0003e2000c12f312 */
[----:B------:R-:W-:-:S03]  /*4f40*/  FMUL R31, R15, R31 ;  /* 0x0000001f0f1f7220 */ /* 0x000fc60000400000 */
[----:B------:R1:W-:Y:S01]  /*4f50*/  REDG.E.ADD.F32.FTZ.RN.STRONG.GPU desc[UR18][R22.64+0xc], R19 ;  /* 0x00000c13160079a6 */ /* 0x0003e2000c12f312 */
[----:B------:R-:W-:-:S03]  /*4f60*/  FMUL R33, R15, R28 ;  /* 0x0000001c0f217220 */ /* 0x000fc60000400000 */
[----:B------:R1:W-:Y:S01]  /*4f70*/  REDG.E.ADD.F32.FTZ.RN.STRONG.GPU desc[UR18][R22.64+0x10], R31 ;  /* 0x0000101f160079a6 */ /* 0x0003e2000c12f312 */
[----:B------:R-:W-:-:S03]  /*4f80*/  FMUL R35, R15, R24 ;  /* 0x000000180f237220 */ /* 0x000fc60000400000 */
[----:B------:R1:W-:Y:S01]  /*4f90*/  REDG.E.ADD.F32.FTZ.RN.STRONG.GPU desc[UR18][R22.64+0x14], R33 ;  /* 0x00001421160079a6 */ /* 0x0003e2000c12f312 */
[----:B------:R-:W-:-:S03]  /*4fa0*/  FMUL R37, R15, R26 ;  /* 0x0000001a0f257220 */ /* 0x000fc60000400000 */
[----:B------:R1:W-:Y:S04]  /*4fb0*/  REDG.E.ADD.F32.FTZ.RN.STRONG.GPU desc[UR18][R22.64+0x18], R35 ;  /* 0x00001823160079a6 */ /* 0x0003e8000c12f312 */
[----:B------:R1:W-:Y:S01]  /*4fc0*/  REDG.E.ADD.F32.FTZ.RN.STRONG.GPU desc[UR18][R22.64+0x1c], R37 ;  /* 0x00001c25160079a6 */ /* 0x0003e2000c12f312 */
[----:B------:R-:W-:-:S07]  /*4fd0*/  VIADD R21, R21, 0x8 ;  /* 0x0000000815157836 */ /* 0x000fce0000000000 */
.L_x_78:
[----:B------:R-:W-:Y:S05]  /*4fe0*/  BRA.U !UP1, `(.L_x_77) ;  /* 0x0000000109cc7547 */ /* 0x000fea000b800000 */
[----:B------:R-:W-:Y:S02]  /*4ff0*/  UIADD3 UR8, UPT, UPT, UR27, -0x1, URZ ;  /* 0xffffffff1b087890 */ /* 0x000fe4000fffe0ff */
[----:B------:R-:W-:Y:S02]  /*5000*/  UISETP.NE.AND UP1, UPT, UR13, URZ, UPT ;  /* 0x000000ff0d00728c */ /* 0x000fe4000bf25270 */
[----:B------:R-:W-:-:S09]  /*5010*/  UISETP.GE.U32.AND UP0, UPT, UR8, 0x3, UPT ;  /* 0x000000030800788c */ /* 0x000fd2000bf06070 */
[----:B------:R-:W-:Y:S05]  /*5020*/  BRA.U !UP0, `(.L_x_79) ;  /* 0x00000001085c7547 */ /* 0x000fea000b800000 */
[----:B-1----:R-:W1:Y:S01]  /*5030*/  LDC.64 R18, c[0x0][0x398] ;  /* 0x0000e600ff127b82 */ /* 0x002e620000000a00 */
[----:B0-----:R-:W-:Y:S01]  /*5040*/  IADD3 R22, P0, PT, R21, R10, RZ ;  /* 0x0000000a15167210 */ /* 0x001fe20007f1e0ff */
[----:B------:R-:W0:Y:S03]  /*5050*/  LDCU.64 UR32, c[0x0][0x3b0] ;  /* 0x00007600ff2077ac */ /* 0x000e260008000a00 */
[----:B------:R-:W-:Y:S02]  /*5060*/  IADD3.X R23, PT, PT, RZ, R13, RZ, P0, !PT ;  /* 0x0000000dff177210 */ /* 0x000fe400007fe4ff */
[----:B-1----:R-:W-:-:S04]  /*5070*/  LEA R18, P0, R22, R18, 0x2 ;  /* 0x0000001216127211 */ /* 0x002fc800078010ff */
[----:B------:R-:W-:-:S05]  /*5080*/  LEA.HI.X R19, R22, R19, R23, 0x2, P0 ;  /* 0x0000001316137211 */ /* 0x000fca00000f1417 */
[----:B------:R-:W2:Y:S04]  /*5090*/  LDG.E.CONSTANT R24, desc[UR18][R18.64] ;  /* 0x0000001212187981 */ /* 0x000ea8000c1e9900 */
[----:B------:R-:W3:Y:S04]  /*50a0*/  LDG.E.CONSTANT R28, desc[UR18][R18.64+0x4] ;  /* 0x00000412121c7981 */ /* 0x000ee8000c1e9900 */
[----:B------:R-:W4:Y:S04]  /*50b0*/  LDG.E.CONSTANT R30, desc[UR18][R18.64+0x8] ;  /* 0x00000812121e7981 */ /* 0x000f28000c1e9900 */
[----:B------:R-:W5:Y:S01]  /*50c0*/  LDG.E.CONSTANT R32, desc[UR18][R18.64+0xc] ;  /* 0x00000c1212207981 */ /* 0x000f62000c1e9900 */
        /* <DEDUP_REMOVED lines=10> */
[----:B------:R2:W-:Y:S04]  /*5170*/  REDG.E.ADD.F32.FTZ.RN.STRONG.GPU desc[UR18][R22.64+0x8], R29 ;  /* 0x0000081d160079a6 */ /* 0x0005e8000c12f312 */
[----:B------:R2:W-:Y:S01]  /*5180*/  REDG.E.ADD.F32.FTZ.RN.STRONG.GPU desc[UR18][R22.64+0xc], R31 ;  /* 0x00000c1f160079a6 */ /* 0x0005e2000c12f312 */
[----:B------:R-:W-:-:S07]  /*5190*/  VIADD R21, R21, 0x4 ;  /* 0x0000000415157836 */ /* 0x000fce0000000000 */
.L_x_79:
[----:B------:R-:W-:Y:S05]  /*51a0*/  BRA.U !UP1, `(.L_x_77) ;  /* 0x00000001095c7547 */ /* 0x000fea000b800000 */
[----:B-1----:R-:W1:Y:S01]  /*51b0*/  LDC.64 R18, c[0x0][0x398] ;  /* 0x0000e600ff127b82 */ /* 0x002e620000000a00 */
[----:B------:R-:W-:Y:S01]  /*51c0*/  IADD3 R17, P0, PT, R21, R10, RZ ;  /* 0x0000000a15117210 */ /* 0x000fe20007f1e0ff */
[----:B------:R-:W3:Y:S04]  /*51d0*/  LDCU.64 UR32, c[0x0][0x3b0] ;  /* 0x00007600ff2077ac */ /* 0x000ee80008000a00 */
[----:B0-2---:R-:W-:Y:S01]  /*51e0*/  IMAD.X R22, RZ, RZ, R13, P0 ;  /* 0x000000ffff167224 */ /* 0x005fe200000e060d */
[----:B-1----:R-:W-:-:S04]  /*51f0*/  LEA R18, P0, R17, R18, 0x2 ;  /* 0x0000001211127211 */ /* 0x002fc800078010ff */
[----:B------:R-:W-:-:S05]  /*5200*/  LEA.HI.X R19, R17, R19, R22, 0x2, P0 ;  /* 0x0000001311137211 */ /* 0x000fca00000f1416 */
[----:B------:R-:W2:Y:S01]  /*5210*/  LDG.E.CONSTANT R22, desc[UR18][R18.64] ;  /* 0x0000001212167981 */ /* 0x000ea2000c1e9900 */
[----:B------:R-:W-:-:S04]  /*5220*/  IADD3 R17, P0, PT, R21, R16, RZ ;  /* 0x0000001015117210 */ /* 0x000fc80007f1e0ff */
[----:B------:R-:W-:Y:S02]  /*5230*/  IADD3.X R20, PT, PT, RZ, R20, RZ, P0, !PT ;  /* 0x00000014ff147210 */ /* 0x000fe400007fe4ff */
[----:B---3--:R-:W-:-:S04]  /*5240*/  LEA R16, P0, R17, UR32, 0x2 ;  /* 0x0000002011107c11 */ /* 0x008fc8000f8010ff */
[----:B------:R-:W-:Y:S01]  /*5250*/  LEA.HI.X R17, R17, UR33, R20, 0x2, P0 ;  /* 0x0000002111117c11 */ /* 0x000fe200080f1414 */
[----:B--2---:R-:W-:-:S05]  /*5260*/  FMUL R21, R15, R22 ;  /* 0x000000160f157220 */ /* 0x004fca0000400000 */
[----:B------:R3:W-:Y:S01]  /*5270*/  REDG.E.ADD.F32.FTZ.RN.STRONG.GPU desc[UR18][R16.64], R21 ;  /* 0x00000015100079a6 */ /* 0x0007e2000c12f312 */
[----:B------:R-:W-:-:S09]  /*5280*/  UISETP.NE.AND UP0, UPT, UR13, 0x1, UPT ;  /* 0x000000010d00788c */ /* 0x000fd2000bf05270 */
[----:B------:R-:W-:Y:S05]  /*5290*/  BRA.U !UP0, `(.L_x_77) ;  /* 0x0000000108207547 */ /* 0x000fea000b800000 */
[----:B------:R-:W3:Y:S01]  /*52a0*/  LDG.E.CONSTANT R20, desc[UR18][R18.64+0x4] ;  /* 0x0000041212147981 */ /* 0x000ee2000c1e9900 */
[----:B------:R-:W-:Y:S01]  /*52b0*/  UISETP.NE.AND UP0, UPT, UR13, 0x2, UPT ;  /* 0x000000020d00788c */ /* 0x000fe2000bf05270 */
[----:B---3--:R-:W-:-:S05]  /*52c0*/  FMUL R21, R15, R20 ;  /* 0x000000140f157220 */ /* 0x008fca0000400000 */
[----:B------:R4:W-:Y:S03]  /*52d0*/  REDG.E.ADD.F32.FTZ.RN.STRONG.GPU desc[UR18][R16.64+0x4], R21 ;  /* 0x00000415100079a6 */ /* 0x0009e6000c12f312 */
[----:B------:R-:W-:Y:S05]  /*52e0*/  BRA.U !UP0, `(.L_x_77) ;  /* 0x00000001080c7547 */ /* 0x000fea000b800000 */
[----:B------:R-:W2:Y:S02]  /*52f0*/  LDG.E.CONSTANT R18, desc[UR18][R18.64+0x8] ;  /* 0x0000081212127981 */ /* 0x000ea4000c1e9900 */
[----:B--2---:R-:W-:-:S05]  /*5300*/  FMUL R15, R15, R18 ;  /* 0x000000120f0f7220 */ /* 0x004fca0000400000 */
[----:B------:R0:W-:Y:S02]  /*5310*/  REDG.E.ADD.F32.FTZ.RN.STRONG.GPU desc[UR18][R16.64+0x8], R15 ;  /* 0x0000080f100079a6 */ /* 0x0001e4000c12f312 */
.L_x_77:
[----:B------:R-:W-:-:S05]  /*5320*/  VIADD R14, R14, UR24 ;  /* 0x000000180e0e7c36 */ /* 0x000fca0008000000 */
[----:B------:R-:W-:-:S13]  /*5330*/  ISETP.GE.AND P0, PT, R14, UR34, PT ;  /* 0x000000220e007c0c */ /* 0x000fda000bf06270 */
[----:B------:R-:W-:Y:S05]  /*5340*/  @!P0 BRA `(.L_x_80) ;  /* 0xffffffe800408947 */ /* 0x000fea000383ffff */
.L_x_67:
[----:B--2---:R-:W-:Y:S05]  /*5350*/  BSYNC B0 ;  /* 0x0000000000007941 */ /* 0x004fea0003800000 */
.L_x_66:
[----:B------:R-:W-:Y:S01]  /*5360*/  UMOV UR8, 0xffffffff ;  /* 0xffffffff00087882 */ /* 0x000fe20000000000 */
[----:B------:R-:W-:Y:S02]  /*5370*/  ISETP.NE.AND P0, PT, R7, RZ, PT ;  /* 0x000000ff0700720c */ /* 0x000fe40003f05270 */
[----:B------:R-:W-:Y:S11]  /*5380*/  BRA.DIV UR8, `(.L_x_81) ;  /* 0x0000004608107947 */ /* 0x000ff6000b800000 */
[----:B------:R-:W2:Y:S02]  /*5390*/  SHFL.DOWN PT, R9, R8, 0x10, 0x1f ;  /* 0x0a001f0008097f89 */ /* 0x000ea400000e0000 */
[----:B--2---:R-:W-:-:S05]  /*53a0*/  FADD R9, R9, R8 ;  /* 0x0000000809097221 */ /* 0x004fca0000000000 */
[----:B------:R-:W2:Y:S02]  /*53b0*/  SHFL.DOWN PT, R10, R9, 0x8, 0x1f ;  /* 0x09001f00090a7f89 */ /* 0x000ea400000e0000 */
[----:B--2---:R-:W-:-:S05]  /*53c0*/  FADD R10, R9, R10 ;  /* 0x0000000a090a7221 */ /* 0x004fca0000000000 */
[----:B------:R-:W2:Y:S02]  /*53d0*/  SHFL.DOWN PT, R11, R10, 0x4, 0x1f ;  /* 0x08801f000a0b7f89 */ /* 0x000ea400000e0000 */
[----:B--2---:R-:W-:-:S05]  /*53e0*/  FADD R11, R10, R11 ;  /* 0x0000000b0a0b7221 */ /* 0x004fca0000000000 */
[----:B------:R-:W2:Y:S02]  /*53f0*/  SHFL.DOWN PT, R12, R11, 0x2, 0x1f ;  /* 0x08401f000b0c7f89 */ /* 0x000ea400000e0000 */
[----:B--2---:R-:W-:-:S05]  /*5400*/  FADD R12, R11, R12 ;  /* 0x0000000c0b0c7221 */ /* 0x004fca0000000000 */
[----:B------:R2:W0:Y:S02]  /*5410*/  SHFL.DOWN PT, R13, R12, 0x1, 0x1f ;  /* 0x08201f000c0d7f89 */ /* 0x00042400000e0000 */
.L_x_163:
[----:B------:R-:W-:Y:S01]  /*5420*/  ISETP.GT.U32.AND P1, PT, R2, 0x1f, PT ;  /* 0x0000001f0200780c */ /* 0x000fe20003f24070 */
[----:B0-2---:R-:W-:Y:S01]  /*5430*/  FADD R12, R12, R13 ;  /* 0x0000000d0c0c7221 */ /* 0x005fe20000000000 */
[----:B------:R-:W-:Y:S05]  /*5440*/  WARPSYNC.ALL ;  /* 0x0000000000007948 */ /* 0x000fea0003800000 */
[----:B------:R0:W-:Y:S01]  /*5450*/  @!P0 STS [R3+UR15], R12 ;  /* 0x0000000c03008988 */ /* 0x0001e2000800080f */
[----:B------:R-:W-:Y:S06]  /*5460*/  BAR.SYNC.DEFER_BLOCKING 0x0 ;  /* 0x0000000000007b1d */ /* 0x000fec0000010000 */
[----:B------:R-:W-:Y:S05]  /*5470*/  @P1 BRA `(.L_x_82) ;  /* 0x0000000000601947 */ /* 0x000fea0003800000 */
[----:B------:R-:W-:Y:S01]  /*5480*/  USHF.R.U32.HI UR8, URZ, 0x5, UR23 ;  /* 0x00000005ff087899 */ /* 0x000fe20008011617 */
[----:B------:R-:W-:-:S05]  /*5490*/  IMAD.MOV.U32 R8, RZ, RZ, RZ ;  /* 0x000000ffff087224 */ /* 0x000fca00078e00ff */
[----:B------:R-:W-:Y:S01]  /*54a0*/  ISETP.GE.U32.AND P1, PT, R7, UR8, PT ;  /* 0x0000000807007c0c */ /* 0x000fe2000bf26070 */
[----:B------:R-:W-:-:S12]  /*54b0*/  UMOV UR8, 0xffffffff ;  /* 0xffffffff00087882 */ /* 0x000fd80000000000 */
[----:B------:R2:W0:Y:S01]  /*54c0*/  @!P1 LDS R8, [R5] ;  /* 0x0000000005089984 */ /* 0x0004220000000800 */
[----:B------:R-:W-:Y:S05]  /*54d0*/  BRA.DIV UR8, `(.L_x_83) ;  /* 0x0000004608607947 */ /* 0x000fea000b800000 */
[----:B0-----:R-:W0:Y:S02]  /*54e0*/  SHFL.DOWN PT, R9, R8, 0x10, 0x1f ;  /* 0x0a001f0008097f89 */ /* 0x001e2400000e0000 */
[----:B0-----:R-:W-:-:S05]  /*54f0*/  FADD R9, R9, R8 ;  /* 0x0000000809097221 */ /* 0x001fca0000000000 */
[----:B------:R-:W0:Y:S02]  /*5500*/  SHFL.DOWN PT, R10, R9, 0x8, 0x1f ;  /* 0x09001f00090a7f89 */ /* 0x000e2400000e0000 */
[----:B0-----:R-:W-:-:S05]  /*5510*/  FADD R10, R9, R10 ;  /* 0x0000000a090a7221 */ /* 0x001fca0000000000 */
[----:B------:R-:W0:Y:S02]  /*5520*/  SHFL.DOWN PT, R11, R10, 0x4, 0x1f ;  /* 0x08801f000a0b7f89 */ /* 0x000e2400000e0000 */
[----:B0-----:R-:W-:-:S05]  /*5530*/  FADD R11, R10, R11 ;  /* 0x0000000b0a0b7221 */ /* 0x001fca0000000000 */
[----:B------:R-:W0:Y:S02]  /*5540*/  SHFL.DOWN PT, R12, R11, 0x2, 0x1f ;  /* 0x08401f000b0c7f89 */ /* 0x000e2400000e0000 */
[----:B0-----:R-:W-:-:S05]  /*5550*/  FADD R12, R11, R12 ;  /* 0x0000000c0b0c7221 */ /* 0x001fca0000000000 */
[----:B------:R0:W0:Y:S02]  /*5560*/  SHFL.DOWN PT, R13, R12, 0x1, 0x1f ;  /* 0x08201f000c0d7f89 */ /* 0x00002400000e0000 */
.L_x_169:
[----:B0-----:R-:W-:Y:S01]  /*5570*/  FADD R13, R12, R13 ;  /* 0x0000000d0c0d7221 */ /* 0x001fe20000000000 */
[----:B------:R-:W-:Y:S06]  /*5580*/  @P0 BRA `(.L_x_82) ;  /* 0x00000000001c0947 */ /* 0x000fec0003800000 */
[----:B------:R-:W-:-:S05]  /*5590*/  IMAD.U32 R10, RZ, RZ, UR11 ;  /* 0x0000000bff0a7e24 */ /* 0x000fca000f8e00ff */
[----:B------:R-:W-:-:S07]  /*55a0*/  IADD3 R10, PT, PT, R10, UR21, RZ ;  /* 0x000000150a0a7c10 */ /* 0x000fce000fffe0ff */
.L_x_84:
[----:B------:R-:W-:-:S06]  /*55b0*/  IMAD.U32 R8, RZ, RZ, UR21 ;  /* 0x00000015ff087e24 */ /* 0x000fcc000f8e00ff */
[----:B------:R-:W0:Y:S02]  /*55c0*/  LDS R8, [R8+UR11] ;  /* 0x0000000b08087984 */ /* 0x000e240008000800 */
[----:B0-----:R-:W-:-:S05]  /*55d0*/  FADD R9, R13, R8 ;  /* 0x000000080d097221 */ /* 0x001fca0000000000 */
[----:B------:R-:W0:Y:S02]  /*55e0*/  ATOMS.CAST.SPIN P0, [R10], R8, R9 ;  /* 0x000000080a00758d */ /* 0x000e240001800009 */
[----:B0-----:R-:W-:Y:S05]  /*55f0*/  @!P0 BRA `(.L_x_84) ;  /* 0xfffffffc00ec8947 */ /* 0x001fea000383ffff */
.L_x_82:
[----:B------:R-:W-:-:S04]  /*5600*/  UISETP.LT.AND UP0, UPT, UR16, 0x10, UPT ;  /* 0x000000101000788c */ /* 0x000fc8000bf01270 */
[----:B------:R-:W-:-:S06]  /*5610*/  USEL UR8, UR16, 0x10, UP0 ;  /* 0x0000001010087887 */ /* 0x000fcc0008000000 */
[----:B------:R-:W-:Y:S01]  /*5620*/  IMAD.U32 R8, RZ, RZ, UR8 ;  /* 0x00000008ff087e24 */ /* 0x000fe2000f8e00ff */
[----:B------:R-:W-:Y:S05]  /*5630*/  WARPSYNC.ALL ;  /* 0x0000000000007948 */ /* 0x000fea0003800000 */
[----:B------:R-:W-:Y:S01]  /*5640*/  VIMNMX R8, PT, PT, R8, 0x1, !PT ;  /* 0x0000000108087848 */ /* 0x000fe20007fe0100 */
[----:B------:R-:W-:Y:S01]  /*5650*/  UIADD3 UR7, UPT, UPT, UR7, 0x1, URZ ;  /* 0x0000000107077890 */ /* 0x000fe2000fffe0ff */
[----:B------:R-:W-:Y:S05]  /*5660*/  BAR.SYNC.DEFER_BLOCKING 0x0 ;  /* 0x0000000000007b1d */ /* 0x000fea0000010000 */
[----:B------:R-:W-:-:S13]  /*5670*/  ISETP.NE.AND P0, PT, R8, UR7, PT ;  /* 0x0000000708007c0c */ /* 0x000fda000bf05270 */
[----:B------:R-:W-:Y:S05]  /*5680*/  @P0 BRA `(.L_x_85) ;  /* 0xffffffe000a40947 */ /* 0x000fea000383ffff */
.L_x_63:
[----:B------:R-:W-:-:S04]  /*5690*/  UIADD3 UR6, UPT, UPT, UR6, 0x10, URZ ;  /* 0x0000001006067890 */ /* 0x000fc8000fffe0ff */
[----:B------:R-:W-:-:S09]  /*56a0*/  UISETP.GE.AND UP0, UPT, UR6, UR30, UPT ;  /* 0x0000001e0600728c */ /* 0x000fd2000bf06270 */
[----:B------:R-:W-:Y:S05]  /*56b0*/  BRA.U !UP0, `(.L_x_86) ;  /* 0xffffffd108b07547 */ /* 0x000fea000b83ffff */
.L_x_49:
[----:B------:R-:W5:Y:S01]  /*56c0*/  LDCU UR6, c[0x0][0x3c8] ;  /* 0x00007900ff0677ac */ /* 0x000f620008000800 */
[----:B------:R-:W-:Y:S02]  /*56d0*/  UIADD3 UR5, UPT, UPT, UR5, 0x10, URZ ;  /* 0x0000001005057890 */ /* 0x000fe4000fffe0ff */
[----:B------:R-:W-:Y:S02]  /*56e0*/  UIADD3 UR16, UPT, UPT, UR16, -0x10, URZ ;  /* 0xfffffff010107890 */ /* 0x000fe4000fffe0ff */
[----:B-----5:R-:W-:-:S09]  /*56f0*/  UISETP.GE.AND UP0, UPT, UR5, UR6, UPT ;  /* 0x000000060500728c */ /* 0x020fd2000bf06270 */
[----:B------:R-:W-:Y:S05]  /*5700*/  BRA.U !UP0, `(.L_x_87) ;  /* 0xffffffd1086c7547 */ /* 0x000fea000b83ffff */
.L_x_48:
[----:B------:R-:W5:Y:S01]  /*5710*/  LDCU UR5, c[0x0][0x3cc] ;  /* 0x00007980ff0577ac */ /* 0x000f620008000800 */
[----:B------:R-:W0:Y:S01]  /*5720*/  LDCU UR6, c[0x0][0x3b8] ;  /* 0x00007700ff0677ac */ /* 0x000e220008000800 */
[----:B-----5:R-:W-:-:S04]  /*5730*/  UIADD3 UR4, UPT, UPT, UR4, UR5, URZ ;  /* 0x0000000504047290 */ /* 0x020fc8000fffe0ff */
[----:B0-----:R-:W-:-:S09]  /*5740*/  UISETP.GE.AND UP0, UPT, UR4, UR6, UPT ;  /* 0x000000060400728c */ /* 0x001fd2000bf06270 */
[----:B------:R-:W-:Y:S05]  /*5750*/  BRA.U !UP0, `(.L_x_88) ;  /* 0xffffffcd084c7547 */ /* 0x000fea000b83ffff */
[----:B------:R-:W0:Y:S01]  /*5760*/  LDCU UR4, c[0x0][0x3c0] ;  /* 0x00007800ff0477ac */ /* 0x000e220008000800 */
[C---:B------:R-:W-:Y:S02]  /*5770*/  LOP3.LUT R2, R7.reuse, 0x60, RZ, 0xfc, !PT ;  /* 0x0000006007027812 */ /* 0x040fe400078efcff */
[C---:B------:R-:W-:Y:S01]  /*5780*/  LOP3.LUT R3, R7.reuse, 0x40, RZ, 0xfc, !PT ;  /* 0x0000004007037812 */ /* 0x040fe200078efcff */
[----:B------:R-:W5:Y:S01]  /*5790*/  LDCU UR8, c[0x0][0x3bc] ;  /* 0x00007780ff0877ac */ /* 0x000f620008000800 */
[C---:B------:R-:W-:Y:S01]  /*57a0*/  LOP3.LUT R6, R7.reuse, 0x20, RZ, 0xfc, !PT ;  /* 0x0000002007067812 */ /* 0x040fe200078efcff */
[----:B------:R-:W-:Y:S01]  /*57b0*/  IMAD.SHL.U32 R7, R7, 0x2, RZ ;  /* 0x0000000207077824 */ /* 0x000fe200078e00ff */
[----:B------:R-:W-:Y:S02]  /*57c0*/  SHF.R.U32.HI R2, RZ, 0x4, R2 ;  /* 0x00000004ff027819 */ /* 0x000fe40000011602 */
[----:B--2---:R-:W-:Y:S02]  /*57d0*/  SHF.R.U32.HI R5, RZ, 0x4, R3 ;  /* 0x00000004ff057819 */ /* 0x004fe40000011603 */
[----:B------:R-:W-:-:S02]  /*57e0*/  SHF.R.U32.HI R6, RZ, 0x4, R6 ;  /* 0x00000004ff067819 */ /* 0x000fc40000011606 */
[----:B------:R-:W-:Y:S01]  /*57f0*/  LOP3.LUT R8, R7, 0x20, RZ, 0xc0, !PT ;  /* 0x0000002007087812 */ /* 0x000fe200078ec0ff */
[----:B0-----:R-:W-:-:S04]  /*5800*/  UIMAD UR4, UR5, UR4, URZ ;  /* 0x00000004050472a4 */ /* 0x001fc8000f8e02ff */
[----:B------:R-:W-:Y:S02]  /*5810*/  ULEA UR4, UR4, 0xf, 0x1 ;  /* 0x0000000f04047891 */ /* 0x000fe4000f8e08ff */
[----:B-----5:R-:W-:Y:S02]  /*5820*/  ULOP3.LUT UR24, UR8, 0x7, URZ, 0xc0, !UPT ;  /* 0x0000000708187892 */ /* 0x020fe4000f8ec0ff */
[----:B------:R-:W-:Y:S02]  /*5830*/  ULOP3.LUT UR4, UR4, 0xfffffff0, URZ, 0xc0, !UPT ;  /* 0xfffffff004047892 */ /* 0x000fe4000f8ec0ff */
[----:B------:R-:W-:Y:S02]  /*5840*/  ULOP3.LUT UR29, UR8, 0x3, URZ, 0xc0, !UPT ;  /* 0x00000003081d7892 */ /* 0x000fe4000f8ec0ff */
[----:B------:R-:W-:Y:S02]  /*5850*/  ULOP3.LUT UR30, UR8, 0x7ffffff8, URZ, 0xc0, !UPT ;  /* 0x7ffffff8081e7892 */ /* 0x000fe4000f8ec0ff */
[----:B------:R-:W-:Y:S01]  /*5860*/  LEA R3, R2, UR4, 0x5 ;  /* 0x0000000402037c11 */ /* 0x000fe2000f8e28ff */
[----:B------:R-:W-:Y:S01]  /*5870*/  ULOP3.LUT UR8, UR8, 0x1, URZ, 0xc0, !UPT ;  /* 0x0000000108087892 */ /* 0x000fe2000f8ec0ff */
[----:B------:R-:W-:-:S02]  /*5880*/  LEA R5, R5, UR4, 0x5 ;  /* 0x0000000405057c11 */ /* 0x000fc4000f8e28ff */
[----:B------:R-:W-:Y:S01]  /*5890*/  LEA R7, R6, UR4, 0x5 ;  /* 0x0000000406077c11 */ /* 0x000fe2000f8e28ff */
[----:B------:R-:W-:Y:S01]  /*58a0*/  IMAD R2, R0, 0x2, R3 ;  /* 0x0000000200027824 */ /* 0x000fe200078e0203 */
[----:B-1----:R-:W-:Y:S01]  /*58b0*/  IADD3 R9, PT, PT, R8, UR4, RZ ;  /* 0x0000000408097c10 */ /* 0x002fe2000fffe0ff */
[C---:B------:R-:W-:Y:S01]  /*58c0*/  IMAD R3, R0.reuse, 0x2, R5 ;  /* 0x0000000200037824 */ /* 0x040fe200078e0205 */
[----:B------:R-:W-:Y:S01]  /*58d0*/  UMOV UR4, URZ ;  /* 0x000000ff00047c82 */ /* 0x000fe20008000000 */
[C---:B------:R-:W-:Y:S01]  /*58e0*/  IMAD R5, R0.reuse, 0x2, R7 ;  /* 0x0000000200057824 */ /* 0x040fe200078e0207 */
[----:B------:R-:W-:-:S07]  /*58f0*/  LEA R0, R0, R9, 0x1 ;  /* 0x0000000900007211 */ /* 0x000fce00078e08ff */
.L_x_134:
[----:B------:R-:W0:Y:S01]  /*5900*/  LDCU UR5, c[0x0][0x3cc] ;  /* 0x00007980ff0577ac */ /* 0x000e220008000800 */
[----:B-1----:R-:W1:Y:S01]  /*5910*/  S2R R6, SR_TID.X ;  /* 0x0000000000067919 */ /* 0x002e620000002100 */
[----:B------:R-:W-:Y:S01]  /*5920*/  IMAD R7, RZ, RZ, -UR4 ;  /* 0x80000004ff077e24 */ /* 0x000fe2000f8e02ff */
[----:B------:R-:W-:Y:S01]  /*5930*/  BSSY.RECONVERGENT B0, `(.L_x_89) ;  /* 0x0000023000007945 */ /* 0x000fe20003800200 */
[----:B--2---:R-:W2:Y:S01]  /*5940*/  LDCU.64 UR6, c[0x0][0x3b8] ;  /* 0x00007700ff0677ac */ /* 0x004ea20008000a00 */
[----:B------:R-:W5:Y:S01]  /*5950*/  LDCU UR15, c[0x0][0x3c0] ;  /* 0x00007800ff0f77ac */ /* 0x000f620008000800 */
[----:B------:R-:W1:Y:S01]  /*5960*/  LDCU.64 UR20, c[0x0][0x390] ;  /* 0x00007200ff1477ac */ /* 0x000e620008000a00 */
[----:B------:R-:W1:Y:S01]  /*5970*/  LDCU UR11, c[0x0][0x360] ;  /* 0x00006c00ff0b77ac */ /* 0x000e620008000800 */
[----:B0-----:R-:W-:Y:S01]  /*5980*/  IMAD.U32 R8, RZ, RZ, UR5 ;  /* 0x00000005ff087e24 */ /* 0x001fe2000f8e00ff */
[----:B------:R-:W0:Y:S04]  /*5990*/  LDCU.64 UR16, c[0x0][0x388] ;  /* 0x00007100ff1077ac */ /* 0x000e280008000a00 */
[----:B--2---:R-:W-:-:S04]  /*59a0*/  VIADDMNMX R7, R7, UR6, R8, PT ;  /* 0x0000000607077c46 */ /* 0x004fc8000b800108 */
[----:B------:R-:W-:-:S13]  /*59b0*/  R2UR UR32, R7 ;  /* 0x00000000072072ca */ /* 0x000fda00000e0000 */
[----:B------:R-:W-:Y:S02]  /*59c0*/  UIMAD UR12, UR32, UR7, URZ ;  /* 0x00000007200c72a4 */ /* 0x000fe4000f8e02ff */
[----:B-----5:R-:W-:-:S04]  /*59d0*/  UIMAD UR14, UR32, UR15, URZ ;  /* 0x0000000f200e72a4 */ /* 0x020fc8000f8e02ff */
[C---:B-1----:R-:W-:Y:S02]  /*59e0*/  ISETP.GE.AND P0, PT, R6.reuse, UR12, PT ;  /* 0x0000000c06007c0c */ /* 0x042fe4000bf06270 */
[----:B------:R-:W-:-:S11]  /*59f0*/  ISETP.GE.AND P1, PT, R6, UR14, PT ;  /* 0x0000000e06007c0c */ /* 0x000fd6000bf26270 */
[----:B0--3--:R-:W-:Y:S05]  /*5a00*/  @P0 BRA `(.L_x_90) ;  /* 0x0000000000540947 */ /* 0x009fea0003800000 */
[----:B------:R-:W3:Y:S01]  /*5a10*/  S2R R8, SR_CgaCtaId ;  /* 0x0000000000087919 */ /* 0x000ee20000008800 */
[----:B------:R-:W-:Y:S01]  /*5a20*/  USHF.R.S32.HI UR5, URZ, 0x1f, UR4 ;  /* 0x0000001fff057899 */ /* 0x000fe20008011404 */
[----:B------:R-:W-:Y:S01]  /*5a30*/  MOV R7, 0x400 ;  /* 0x0000040000077802 */ /* 0x000fe20000000f00 */
[----:B------:R-:W-:Y:S02]  /*5a40*/  IMAD.U32 R10, RZ, RZ, UR7 ;  /* 0x00000007ff0a7e24 */ /* 0x000fe4000f8e00ff */
[----:B------:R-:W-:Y:S01]  /*5a50*/  UIMAD UR5, UR5, UR7, URZ ;  /* 0x00000007050572a4 */ /* 0x000fe2000f8e02ff */
[----:B------:R-:W-:Y:S01]  /*5a60*/  IADD3 R7, PT, PT, R7, 0x80, RZ ;  /* 0x0000008007077810 */ /* 0x000fe20007ffe0ff */
[----:B------:R-:W-:Y:S02]  /*5a70*/  IMAD.WIDE.U32 R10, R10, UR4, RZ ;  /* 0x000000040a0a7c25 */ /* 0x000fe4000f8e00ff */
[----:B------:R-:W-:-:S06]  /*5a80*/  UIMAD UR5, UR4, UR22, UR5 ;  /* 0x00000016040572a4 */ /* 0x000fcc000f8e0205 */
[----:B------:R-:W-:Y:S01]  /*5a90*/  VIADD R14, R11, UR5 ;  /* 0x000000050b0e7c36 */ /* 0x000fe20008000000 */
[----:B---34-:R-:W-:Y:S01]  /*5aa0*/  LEA R16, R8, R7, 0x18 ;  /* 0x0000000708107211 */ /* 0x018fe200078ec0ff */
[----:B------:R-:W-:-:S07]  /*5ab0*/  IMAD.MOV.U32 R7, RZ, RZ, R6 ;  /* 0x000000ffff077224 */ /* 0x000fce00078e0006 */
.L_x_91:
[----:B------:R-:W-:-:S04]  /*5ac0*/  IADD3 R9, P0, PT, R7, R10, RZ ;  /* 0x0000000a07097210 */ /* 0x000fc80007f1e0ff */
[----:B------:R-:W-:Y:S02]  /*5ad0*/  LEA.HI.X.SX32 R12, R7, R14, 0x1, P0 ;  /* 0x0000000e070c7211 */ /* 0x000fe400000f0eff */
[----:B0-----:R-:W-:-:S04]  /*5ae0*/  LEA R8, P0, R9, UR16, 0x2 ;  /* 0x0000001009087c11 */ /* 0x001fc8000f8010ff */
[----:B------:R-:W-:-:S05]  /*5af0*/  LEA.HI.X R9, R9, UR17, R12, 0x2, P0 ;  /* 0x0000001109097c11 */ /* 0x000fca00080f140c */
[----:B------:R-:W2:Y:S01]  /*5b00*/  LDG.E.CONSTANT R8, desc[UR18][R8.64] ;  /* 0x0000001208087981 */ /* 0x000ea2000c1e9900 */
[C---:B------:R-:W-:Y:S01]  /*5b10*/  IMAD R13, R7.reuse, 0x4, R16 ;  /* 0x00000004070d7824 */ /* 0x040fe200078e0210 */
[----:B------:R-:W-:-:S04]  /*5b20*/  IADD3 R7, PT, PT, R7, UR11, RZ ;  /* 0x0000000b07077c10 */ /* 0x000fc8000fffe0ff */
[----:B------:R-:W-:Y:S01]  /*5b30*/  ISETP.GE.AND P0, PT, R7, UR12, PT ;  /* 0x0000000c07007c0c */ /* 0x000fe2000bf06270 */
[----:B--2---:R0:W-:-:S12]  /*5b40*/  STS [R13], R8 ;  /* 0x000000080d007388 */ /* 0x0041d80000000800 */
[----:B------:R-:W-:Y:S05]  /*5b50*/  @!P0 BRA `(.L_x_91) ;  /* 0xfffffffc00d88947 */ /* 0x000fea000383ffff */
.L_x_90:
[----:B------:R-:W-:Y:S05]  /*5b60*/  BSYNC.RECONVERGENT B0 ;  /* 0x0000000000007941 */ /* 0x000fea0003800200 */
.L_x_89:
[----:B------:R-:W-:Y:S04]  /*5b70*/  BSSY.RECONVERGENT B0, `(.L_x_92) ;  /* 0x0000016000007945 */ /* 0x000fe80003800200 */
[----:B------:R-:W-:Y:S05]  /*5b80*/  @P1 BRA `(.L_x_93) ;  /* 0x0000000000501947 */ /* 0x000fea0003800000 */
[----:B------:R-:W1:Y:S01]  /*5b90*/  LDCU UR7, c[0x0][0x3c0] ;  /* 0x00007800ff0777ac */ /* 0x000e620008000800 */
[----:B------:R-:W-:Y:S02]  /*5ba0*/  IMAD.U32 R10, RZ, RZ, UR15 ;  /* 0x0000000fff0a7e24 */ /* 0x000fe4000f8e00ff */
[----:B------:R-:W-:Y:S01]  /*5bb0*/  IMAD.MOV.U32 R7, RZ, RZ, R6 ;  /* 0x000000ffff077224 */ /* 0x000fe200078e0006 */
[----:B------:R-:W-:Y:S02]  /*5bc0*/  USHF.R.S32.HI UR5, URZ, 0x1f, UR4 ;  /* 0x0000001fff057899 */ /* 0x000fe40008011404 */
[----:B------:R-:W-:Y:S02]  /*5bd0*/  IMAD.WIDE.U32 R10, R10, UR4, RZ ;  /* 0x000000040a0a7c25 */ /* 0x000fe4000f8e00ff */
[----:B------:R-:W-:Y:S02]  /*5be0*/  UIMAD UR5, UR5, UR15, URZ ;  /* 0x0000000f050572a4 */ /* 0x000fe4000f8e02ff */
[----:B-1----:R-:W-:-:S04]  /*5bf0*/  USHF.R.S32.HI UR7, URZ, 0x1f, UR7 ;  /* 0x0000001fff077899 */ /* 0x002fc80008011407 */
[----:B------:R-:W-:-:S06]  /*5c00*/  UIMAD UR5, UR4, UR7, UR5 ;  /* 0x00000007040572a4 */ /* 0x000fcc000f8e0205 */
[----:B------:R-:W-:-:S07]  /*5c10*/  VIADD R14, R11, UR5 ;  /* 0x000000050b0e7c36 */ /* 0x000fce0008000000 */
.L_x_94:
        /* <DEDUP_REMOVED lines=11> */
.L_x_93:
[----:B------:R-:W-:Y:S05]  /*5cd0*/  BSYNC.RECONVERGENT B0 ;  /* 0x0000000000007941 */ /* 0x000fea0003800200 */
.L_x_92:
        /* <DEDUP_REMOVED lines=8> */
.L_x_133:
[----:B--2---:R-:W2:Y:S01]  /*5d60*/  S2UR UR12, SR_CTAID.Y ;  /* 0x00000000000c79c3 */ /* 0x004ea20000002600 */
[----:B------:R-:W2:Y:S01]  /*5d70*/  LDCU UR6, c[0x0][0x3c8] ;  /* 0x00007900ff0677ac */ /* 0x000ea20008000800 */
[----:B------:R-:W5:Y:S01]  /*5d80*/  LDCU UR7, c[0x0][0x3b8] ;  /* 0x00007700ff0777ac */ /* 0x000f620008000800 */
[----:B--2---:R-:W-:-:S04]  /*5d90*/  UIMAD UR12, UR12, UR6, UR5 ;  /* 0x000000060c0c72a4 */ /* 0x004fc8000f8e0205 */
[----:B-----5:R-:W-:-:S09]  /*5da0*/  UISETP.GE.AND UP0, UPT, UR12, UR7, UPT ;  /* 0x000000070c00728c */ /* 0x020fd2000bf06270 */
[----:B01-3--:R-:W-:Y:S05]  /*5db0*/  BRA.U UP0, `(.L_x_95) ;  /* 0x0000003100e87547 */ /* 0x00bfea000b800000 */
[----:B------:R-:W-:Y:S02]  /*5dc0*/  UISETP.GE.AND UP0, UPT, UR32, 0x1, UPT ;  /* 0x000000012000788c */ /* 0x000fe4000bf06270 */
[----:B------:R-:W-:-:S07]  /*5dd0*/  UIADD3 UR12, UPT, UPT, -UR12, UR7, URZ ;  /* 0x000000070c0c7290 */ /* 0x000fce000fffe1ff */
[----:B------:R-:W-:Y:S05]  /*5de0*/  BRA.U !UP0, `(.L_x_96) ;  /* 0x0000003108c87547 */ /* 0x000fea000b800000 */
[----:B------:R-:W-:Y:S01]  /*5df0*/  UISETP.LT.AND UP0, UPT, UR12, 0x10, UPT ;  /* 0x000000100c00788c */ /* 0x000fe2000bf01270 */
[----:B------:R-:W-:-:S03]  /*5e00*/  UMOV UR6, URZ ;  /* 0x000000ff00067c82 */ /* 0x000fc60008000000 */
[----:B------:R-:W-:-:S12]  /*5e10*/  USEL UR33, UR12, 0x10, UP0 ;  /* 0x000000100c217887 */ /* 0x000fd80008000000 */
.L_x_132:
[----:B------:R-:W-:Y:S01]  /*5e20*/  ISETP.GE.U32.AND P0, PT, R6, 0x20, PT ;  /* 0x000000200600780c */ /* 0x000fe20003f06070 */
[----:B--2---:R-:W2:-:S12]  /*5e30*/  LDCU UR15, c[0x0][0x3bc] ;  /* 0x00007780ff0f77ac */ /* 0x004e980008000800 */
[----:B01-3--:R-:W-:Y:S05]  /*5e40*/  @P0 BRA `(.L_x_97) ;  /* 0x0000001000180947 */ /* 0x00bfea0003800000 */
[----:B------:R-:W5:Y:S01]  /*5e50*/  LDCU UR7, c[0x0][0x3bc] ;  /* 0x00007780ff0777ac */ /* 0x000f620008000800 */
[----:B------:R-:W-:Y:S02]  /*5e60*/  CS2R R10, SRZ ;  /* 0x00000000000a7805 */ /* 0x000fe4000001ff00 */
[----:B01----:R-:W-:Y:S02]  /*5e70*/  CS2R R8, SRZ ;  /* 0x0000000000087805 */ /* 0x003fe4000001ff00 */
[----:B------:R-:W-:Y:S02]  /*5e80*/  CS2R R14, SRZ ;  /* 0x00000000000e7805 */ /* 0x000fe4000001ff00 */
[----:B------:R-:W-:Y:S01]  /*5e90*/  CS2R R12, SRZ ;  /* 0x00000000000c7805 */ /* 0x000fe2000001ff00 */
[----:B-----5:R-:W-:-:S09]  /*5ea0*/  UISETP.GT.AND UP0, UPT, UR7, URZ, UPT ;  /* 0x000000ff0700728c */ /* 0x020fd2000bf04270 */
[----:B------:R-:W-:Y:S05]  /*5eb0*/  BRA.U !UP0, `(.L_x_98) ;  /* 0x0000000d08487547 */ /* 0x000fea000b800000 */
[----:B------:R-:W-:Y:S01]  /*5ec0*/  LOP3.LUT R7, R6, 0xf, RZ, 0xc0, !PT ;  /* 0x0000000f06077812 */ /* 0x000fe200078ec0ff */
[----:B------:R-:W-:Y:S01]  /*5ed0*/  IMAD.MOV.U32 R24, RZ, RZ, RZ ;  /* 0x000000ffff187224 */ /* 0x000fe200078e00ff */
[----:B------:R-:W-:Y:S02]  /*5ee0*/  CS2R R10, SRZ ;  /* 0x00000000000a7805 */ /* 0x000fe4000001ff00 */
[----:B------:R-:W-:Y:S02]  /*5ef0*/  CS2R R8, SRZ ;  /* 0x0000000000087805 */ /* 0x000fe4000001ff00 */
[----:B------:R-:W-:Y:S02]  /*5f00*/  CS2R R14, SRZ ;  /* 0x00000000000e7805 */ /* 0x000fe4000001ff00 */
[----:B------:R-:W-:-:S07]  /*5f10*/  CS2R R12, SRZ ;  /* 0x00000000000c7805 */ /* 0x000fce000001ff00 */
.L_x_108:
[----:B------:R-:W0:Y:S01]  /*5f20*/  S2UR UR7, SR_CTAID.Y ;  /* 0x00000000000779c3 */ /* 0x000e220000002600 */
[----:B------:R-:W1:Y:S01]  /*5f30*/  LDCU UR14, c[0x0][0x3bc] ;  /* 0x00007780ff0e77ac */ /* 0x000e620008000800 */
[----:B---34-:R-:W-:Y:S01]  /*5f40*/  LOP3.LUT R17, R6, 0x1f, RZ, 0xc0, !PT ;  /* 0x0000001f06117812 */ /* 0x018fe200078ec0ff */
[----:B------:R-:W-:Y:S01]  /*5f50*/  IMAD.IADD R18, R7, 0x1, R24 ;  /* 0x0000000107127824 */ /* 0x000fe200078e0218 */
[----:B------:R-:W-:Y:S01]  /*5f60*/  BSSY.RECONVERGENT B0, `(.L_x_99) ;  /* 0x0000057000007945 */ /* 0x000fe20003800200 */
[----:B------:R-:W-:Y:S01]  /*5f70*/  IMAD.U32 R31, RZ, RZ, UR9 ;  /* 0x00000009ff1f7e24 */ /* 0x000fe2000f8e00ff */
[C---:B------:R-:W-:Y:S02]  /*5f80*/  LOP3.LUT R16, R17.reuse, 0x60, RZ, 0xfc, !PT ;  /* 0x0000006011107812 */ /* 0x040fe400078efcff */
[----:B------:R-:W0:Y:S01]  /*5f90*/  LDC R29, c[0x0][0x3c8] ;  /* 0x0000f200ff1d7b82 */ /* 0x000e220000000800 */
[C---:B------:R-:W-:Y:S02]  /*5fa0*/  LOP3.LUT R26, R17.reuse, 0x20, RZ, 0xfc, !PT ;  /* 0x00000020111a7812 */ /* 0x040fe400078efcff */
[----:B------:R-:W-:-:S02]  /*5fb0*/  LOP3.LUT R19, R17, 0x40, RZ, 0xfc, !PT ;  /* 0x0000004011137812 */ /* 0x000fc400078efcff */
[----:B------:R-:W-:Y:S02]  /*5fc0*/  SHF.R.U32.HI R27, RZ, 0x4, R17 ;  /* 0x00000004ff1b7819 */ /* 0x000fe40000011611 */
[----:B------:R-:W-:Y:S02]  /*5fd0*/  SHF.R.U32.HI R16, RZ, 0x4, R16 ;  /* 0x00000004ff107819 */ /* 0x000fe40000011610 */
[----:B------:R-:W-:Y:S02]  /*5fe0*/  SHF.R.U32.HI R26, RZ, 0x4, R26 ;  /* 0x00000004ff1a7819 */ /* 0x000fe4000001161a */
[----:B------:R-:W-:Y:S02]  /*5ff0*/  SHF.R.U32.HI R19, RZ, 0x4, R19 ;  /* 0x00000004ff137819 */ /* 0x000fe40000011613 */
[----:B-1----:R-:W-:Y:S01]  /*6000*/  ISETP.GE.AND P1, PT, R18, UR14, PT ;  /* 0x0000000e12007c0c */ /* 0x002fe2000bf26270 */
[C---:B0-----:R-:W-:Y:S02]  /*6010*/  IMAD R25, R29.reuse, UR7, R27 ;  /* 0x000000071d197c24 */ /* 0x041fe4000f8e021b */
[----:B------:R-:W-:-:S02]  /*6020*/  IMAD R28, R29, UR7, R16 ;  /* 0x000000071d1c7c24 */ /* 0x000fc4000f8e0210 */
[----:B------:R-:W-:Y:S01]  /*6030*/  IMAD R30, R29, UR7, R26 ;  /* 0x000000071d1e7c24 */ /* 0x000fe2000f8e021a */
[----:B------:R-:W-:Y:S01]  /*6040*/  IADD3 R25, PT, PT, R25, UR5, RZ ;  /* 0x0000000519197c10 */ /* 0x000fe2000fffe0ff */
[----:B------:R-:W-:Y:S02]  /*6050*/  IMAD R29, R29, UR7, R19 ;  /* 0x000000071d1d7c24 */ /* 0x000fe4000f8e0213 */
[----:B------:R-:W-:Y:S02]  /*6060*/  VIADD R28, R28, UR5 ;  /* 0x000000051c1c7c36 */ /* 0x000fe40008000000 */
[----:B------:R-:W-:Y:S02]  /*6070*/  VIADD R30, R30, UR5 ;  /* 0x000000051e1e7c36 */ /* 0x000fe40008000000 */
[----:B------:R-:W-:-:S07]  /*6080*/  VIADD R29, R29, UR5 ;  /* 0x000000051d1d7c36 */ /* 0x000fce0008000000 */
.L_x_100:
[----:B------:R-:W-:-:S13]  /*6090*/  ISETP.GE.OR P3, PT, R27, UR33, P1 ;  /* 0x000000211b007c0c */ /* 0x000fda0008f66670 */
[----:B------:R-:W0:Y:S01]  /*60a0*/  @!P3 LDC.64 R20, c[0x0][0x380] ;  /* 0x0000e000ff14bb82 */ /* 0x000e220000000a00 */
[----:B------:R-:W-:Y:S01]  /*60b0*/  @!P3 MOV R22, R18 ;  /* 0x000000120016b202 */ /* 0x000fe20000000f00 */
[----:B------:R-:W-:-:S04]  /*60c0*/  @!P3 IMAD.MOV.U32 R23, RZ, RZ, RZ ;  /* 0x000000ffff17b224 */ /* 0x000fc800078e00ff */
[----:B--2---:R-:W-:-:S04]  /*60d0*/  @!P3 IMAD.WIDE.U32 R22, R25, UR15, R22 ;  /* 0x0000000f1916bc25 */ /* 0x004fc8000f8e0016 */
[----:B------:R-:W-:Y:S01]  /*60e0*/  @!P3 IMAD R23, R25, UR22, R23 ;  /* 0x000000161917bc24 */ /* 0x000fe2000f8e0217 */
[----:B0-----:R-:W-:-:S04]  /*60f0*/  @!P3 LEA R34, P0, R22, R20, 0x2 ;  /* 0x000000141622b211 */ /* 0x001fc800078010ff */
[----:B------:R-:W-:Y:S02]  /*6100*/  @!P3 LEA.HI.X R35, R22, R21, R23, 0x2, P0 ;  /* 0x000000151623b211 */ /* 0x000fe400000f1417 */
[----:B------:R-:W-:-:S03]  /*6110*/  ISETP.GE.AND P0, PT, R18, UR15, PT ;  /* 0x0000000f12007c0c */ /* 0x000fc6000bf06270 */
[----:B------:R-:W2:Y:S01]  /*6120*/  @!P3 LDG.E.CONSTANT R34, desc[UR18][R34.64] ;  /* 0x000000122222b981 */ /* 0x000ea2000c1e9900 */
[----:B------:R-:W-:-:S13]  /*6130*/  ISETP.LT.AND P2, PT, R26, UR33, !P0 ;  /* 0x000000211a007c0c */ /* 0x000fda000c741270 */
[----:B------:R-:W0:Y:S01]  /*6140*/  @P2 LDC.64 R20, c[0x0][0x380] ;  /* 0x0000e000ff142b82 */ /* 0x000e220000000a00 */
[----:B------:R-:W-:Y:S02]  /*6150*/  @P2 IMAD.MOV.U32 R22, RZ, RZ, R18 ;  /* 0x000000ffff162224 */ /* 0x000fe400078e0012 */
[----:B------:R-:W-:Y:S02]  /*6160*/  @P2 IMAD.MOV.U32 R23, RZ, RZ, RZ ;  /* 0x000000ffff172224 */ /* 0x000fe400078e00ff */
[----:B------:R-:W-:-:S03]  /*6170*/  @P2 IMAD.WIDE.U32 R22, R30, UR15, R22 ;  /* 0x0000000f1e162c25 */ /* 0x000fc6000f8e0016 */
[----:B0-----:R-:W-:Y:S01]  /*6180*/  @P2 LEA R32, P4, R22, R20, 0x2 ;  /* 0x0000001416202211 */ /* 0x001fe200078810ff */
[----:B------:R-:W-:-:S05]  /*6190*/  @P2 IMAD R20, R30, UR22, R23 ;  /* 0x000000161e142c24 */ /* 0x000fca000f8e0217 */
[----:B------:R-:W-:-:S05]  /*61a0*/  @P2 LEA.HI.X R33, R22, R21, R20, 0x2, P4 ;  /* 0x0000001516212211 */ /* 0x000fca00020f1414 */
[----:B------:R-:W3:Y:S01]  /*61b0*/  @P2 LDG.E.CONSTANT R32, desc[UR18][R32.64] ;  /* 0x0000001220202981 */ /* 0x000ee2000c1e9900 */
[----:B------:R-:W-:Y:S02]  /*61c0*/  ISETP.LT.AND P4, PT, R19, UR33, !P0 ;  /* 0x0000002113007c0c */ /* 0x000fe4000c781270 */
[----:B------:R-:W-:Y:S02]  /*61d0*/  ISETP.LT.AND P0, PT, R16, UR33, !P0 ;  /* 0x0000002110007c0c */ /* 0x000fe4000c701270 */
[----:B------:R-:W-:-:S09]  /*61e0*/  IADD3 R36, PT, PT, R0, R31, RZ ;  /* 0x0000001f00247210 */ /* 0x000fd20007ffe0ff */
[----:B------:R-:W0:Y:S01]  /*61f0*/  @P4 LDC.64 R20, c[0x0][0x380] ;  /* 0x0000e000ff144b82 */ /* 0x000e220000000a00 */
[----:B------:R-:W-:Y:S02]  /*6200*/  @P4 IMAD.MOV.U32 R22, RZ, RZ, R18 ;  /* 0x000000ffff164224 */ /* 0x000fe400078e0012 */
[----:B------:R-:W-:Y:S02]  /*6210*/  @P4 IMAD.MOV.U32 R23, RZ, RZ, RZ ;  /* 0x000000ffff174224 */ /* 0x000fe400078e00ff */
[----:B------:R-:W-:-:S04]  /*6220*/  @P4 IMAD.WIDE.U32 R22, R29, UR15, R22 ;  /* 0x0000000f1d164c25 */ /* 0x000fc8000f8e0016 */
[----:B------:R-:W-:Y:S01]  /*6230*/  @P4 IMAD R23, R29, UR22, R23 ;  /* 0x000000161d174c24 */ /* 0x000fe2000f8e0217 */
[----:B--2---:R-:W-:-:S04]  /*6240*/  @!P3 F2FP.F16.F32.PACK_AB R34, RZ, R34 ;  /* 0x00000022ff22b23e */ /* 0x004fc800000000ff */
[----:B------:R-:W-:Y:S02]  /*6250*/  @P3 PRMT R34, RZ, 0x7610, R34 ;  /* 0x00007610ff223816 */ /* 0x000fe40000000022 */
[----:B0-----:R-:W-:Y:S02]  /*6260*/  @P4 LEA R20, P3, R22, R20, 0x2 ;  /* 0x0000001416144211 */ /* 0x001fe400078610ff */
[----:B------:R-:W-:Y:S02]  /*6270*/  PRMT R35, R34, 0x7610, R35 ;  /* 0x0000761022237816 */ /* 0x000fe40000000023 */
[----:B------:R-:W-:Y:S02]  /*6280*/  @P4 LEA.HI.X R21, R22, R21, R23, 0x2, P3 ;  /* 0x0000001516154211 */ /* 0x000fe400018f1417 */
[----:B------:R-:W0:Y:S01]  /*6290*/  @P0 LDC.64 R22, c[0x0][0x380] ;  /* 0x0000e000ff160b82 */ /* 0x000e220000000a00 */
[----:B------:R1:W-:Y:S04]  /*62a0*/  STS.U16 [R36], R35 ;  /* 0x0000002324007388 */ /* 0x0003e80000000400 */
[----:B------:R2:W4:Y:S02]  /*62b0*/  @P4 LDG.E.CONSTANT R33, desc[UR18][R20.64] ;  /* 0x0000001214214981 */ /* 0x000524000c1e9900 */
[----:B--2---:R-:W-:Y:S01]  /*62c0*/  @P0 MOV R21, RZ ;  /* 0x000000ff00150202 */ /* 0x004fe20000000f00 */
[----:B------:R-:W-:-:S04]  /*62d0*/  @P0 IMAD.MOV.U32 R20, RZ, RZ, R18 ;  /* 0x000000ffff140224 */ /* 0x000fc800078e0012 */
[C---:B-1----:R-:W-:Y:S01]  /*62e0*/  @P0 IMAD.WIDE.U32 R34, R28.reuse, UR15, R20 ;  /* 0x0000000f1c220c25 */ /* 0x042fe2000f8e0014 */
[----:B------:R-:W-:Y:S02]  /*62f0*/  @!P2 PRMT R21, RZ, 0x7610, R21 ;  /* 0x00007610ff15a816 */ /* 0x000fe40000000015 */
[----:B---3--:R-:W-:Y:S01]  /*6300*/  @P2 F2FP.F16.F32.PACK_AB R21, RZ, R32 ;  /* 0x00000020ff15223e */ /* 0x008fe200000000ff */
[----:B------:R-:W-:Y:S01]  /*6310*/  @P0 IMAD R32, R28, UR22, R35 ;  /* 0x000000161c200c24 */ /* 0x000fe2000f8e0223 */
[----:B0-----:R-:W-:-:S04]  /*6320*/  @P0 LEA R22, P2, R34, R22, 0x2 ;  /* 0x0000001622160211 */ /* 0x001fc800078410ff */
[----:B------:R-:W-:-:S05]  /*6330*/  @P0 LEA.HI.X R23, R34, R23, R32, 0x2, P2 ;  /* 0x0000001722170211 */ /* 0x000fca00010f1420 */
[----:B------:R0:W2:Y:S01]  /*6340*/  @P0 LDG.E.CONSTANT R22, desc[UR18][R22.64] ;  /* 0x0000001216160981 */ /* 0x0000a2000c1e9900 */
[--C-:B------:R-:W-:Y:S01]  /*6350*/  IMAD.IADD R20, R5, 0x1, R31.reuse ;  /* 0x0000000105147824 */ /* 0x100fe200078e021f */
[----:B------:R-:W-:Y:S01]  /*6360*/  PRMT R34, R21, 0x7610, R34 ;  /* 0x0000761015227816 */ /* 0x000fe20000000022 */
[----:B------:R-:W-:Y:S01]  /*6370*/  IMAD.IADD R21, R3, 0x1, R31 ;  /* 0x0000000103157824 */ /* 0x000fe200078e021f */
[----:B------:R-:W-:Y:S01]  /*6380*/  @!P0 PRMT R32, RZ, 0x7610, R32 ;  /* 0x00007610ff208816 */ /* 0x000fe20000000020 */
[----:B------:R-:W-:Y:S01]  /*6390*/  VIADD R27, R27, 0x8 ;  /* 0x000000081b1b7836 */ /* 0x000fe20000000000 */
[----:B------:R-:W-:Y:S01]  /*63a0*/  IADD3 R16, PT, PT, R16, 0x8, RZ ;  /* 0x0000000810107810 */ /* 0x000fe20007ffe0ff */
[----:B------:R1:W-:Y:S01]  /*63b0*/  STS.U16 [R20], R34 ;  /* 0x0000002214007388 */ /* 0x0003e20000000400 */
[----:B------:R-:W-:Y:S01]  /*63c0*/  VIADD R19, R19, 0x8 ;  /* 0x0000000813137836 */ /* 0x000fe20000000000 */
[----:B------:R-:W-:Y:S01]  /*63d0*/  IADD3 R28, PT, PT, R28, 0x8, RZ ;  /* 0x000000081c1c7810 */ /* 0x000fe20007ffe0ff */
[----:B------:R-:W-:Y:S01]  /*63e0*/  VIADD R26, R26, 0x8 ;  /* 0x000000081a1a7836 */ /* 0x000fe20000000000 */
[----:B0-----:R-:W-:Y:S01]  /*63f0*/  @!P4 PRMT R23, RZ, 0x7610, R23 ;  /* 0x00007610ff17c816 */ /* 0x001fe20000000017 */
[----:B------:R-:W-:-:S02]  /*6400*/  VIADD R25, R25, 0x8 ;  /* 0x0000000819197836 */ /* 0x000fc40000000000 */
[----:B------:R-:W-:Y:S02]  /*6410*/  VIADD R29, R29, 0x8 ;  /* 0x000000081d1d7836 */ /* 0x000fe40000000000 */
[----:B------:R-:W-:Y:S01]  /*6420*/  VIADD R30, R30, 0x8 ;  /* 0x000000081e1e7836 */ /* 0x000fe20000000000 */
[----:B----4-:R-:W-:Y:S01]  /*6430*/  @P4 F2FP.F16.F32.PACK_AB R23, RZ, R33 ;  /* 0x00000021ff17423e */ /* 0x010fe200000000ff */
[----:B------:R-:W-:Y:S02]  /*6440*/  IMAD.IADD R33, R2, 0x1, R31 ;  /* 0x0000000102217824 */ /* 0x000fe400078e021f */
[----:B------:R-:W-:Y:S02]  /*6450*/  VIADD R31, R31, 0x100 ;  /* 0x000001001f1f7836 */ /* 0x000fe40000000000 */
[----:B------:R1:W-:Y:S01]  /*6460*/  STS.U16 [R21], R23 ;  /* 0x0000001715007388 */ /* 0x0003e20000000400 */
[----:B--2---:R-:W-:Y:S02]  /*6470*/  @P0 F2FP.F16.F32.PACK_AB R32, RZ, R22 ;  /* 0x00000016ff20023e */ /* 0x004fe400000000ff */
[----:B------:R-:W-:-:S02]  /*6480*/  ISETP.GE.U32.AND P0, PT, R17, 0x80, PT ;  /* 0x000000801100780c */ /* 0x000fc40003f06070 */
[----:B------:R-:W-:Y:S01]  /*6490*/  IADD3 R22, PT, PT, R17, 0x80, RZ ;  /* 0x0000008011167810 */ /* 0x000fe20007ffe0ff */
[----:B------:R1:W-:Y:S04]  /*64a0*/  STS.U16 [R33], R32 ;  /* 0x0000002021007388 */ /* 0x0003e80000000400 */
[----:B------:R-:W-:-:S06]  /*64b0*/  IMAD.MOV.U32 R17, RZ, RZ, R22 ;  /* 0x000000ffff117224 */ /* 0x000fcc00078e0016 */
[----:B-1----:R-:W-:Y:S05]  /*64c0*/  @!P0 BRA `(.L_x_100) ;  /* 0xfffffff800f08947 */ /* 0x002fea000383ffff */
[----:B------:R-:W-:Y:S05]  /*64d0*/  BSYNC.RECONVERGENT B0 ;  /* 0x0000000000007941 */ /* 0x000fea0003800200 */
.L_x_99:
[----:B------:R-:W0:Y:S01]  /*64e0*/  S2R R26, SR_TID.X ;  /* 0x00000000001a7919 */ /* 0x000e220000002100 */
[----:B------:R-:W-:Y:S01]  /*64f0*/  UMOV UR7, 0xffffffff ;  /* 0xffffffff00077882 */ /* 0x000fe20000000000 */
[----:B0-----:R-:W-:Y:S02]  /*6500*/  LOP3.LUT R17, R26, 0x1f, RZ, 0xc0, !PT ;  /* 0x0000001f1a117812 */ /* 0x001fe400078ec0ff */
[----:B------:R-:W-:Y:S05]  /*6510*/  BRA.DIV UR7, `(.L_x_101) ;  /* 0x0000003607e47947 */ /* 0x000fea000b800000 */
[----:B------:R-:W-:Y:S01]  /*6520*/  NOP ;  /* 0x0000000000007918 */ /* 0x000fe20000000000 */
.L_x_171:
[----:B------:R-:W-:Y:S01]  /*6530*/  BSSY.RECONVERGENT B0, `(.L_x_102) ;  /* 0x000004e000007945 */ /* 0x000fe20003800200 */
.L_x_106:
[----:B------:R-:W0:Y:S01]  /*6540*/  LDC R25, c[0x0][0x3bc] ;  /* 0x0000ef00ff197b82 */ /* 0x000e220000000800 */
[----:B------:R-:W-:Y:S01]  /*6550*/  IMAD.U32 R19, RZ, RZ, UR6 ;  /* 0x00000006ff137e24 */ /* 0x000fe2000f8e00ff */
[----:B------:R-:W-:Y:S01]  /*6560*/  LEA.HI R16, R17, R24, RZ, 0x1c ;  /* 0x0000001811107211 */ /* 0x000fe200078fe0ff */
[----:B------:R-:W-:Y:S01]  /*6570*/  BSSY.RECONVERGENT B1, `(.L_x_103) ;  /* 0x0000011000017945 */ /* 0x000fe20003800200 */
[----:B------:R-:W-:Y:S02]  /*6580*/  LOP3.LUT R20, R26, 0xf, RZ, 0xc0, !PT ;  /* 0x0000000f1a147812 */ /* 0x000fe400078ec0ff */
[----:B------:R-:W-:Y:S02]  /*6590*/  IADD3 R19, PT, PT, -R19, UR32, RZ ;  /* 0x0000002013137c10 */ /* 0x000fe4000fffe1ff */
[----:B0-----:R-:W-:-:S04]  /*65a0*/  ISETP.GE.AND P0, PT, R16, R25, PT ;  /* 0x000000191000720c */ /* 0x001fc80003f06270 */
[----:B------:R-:W-:-:S13]  /*65b0*/  ISETP.LE.OR P0, PT, R19, R20, P0 ;  /* 0x000000141300720c */ /* 0x000fda0000703670 */
[----:B------:R-:W-:Y:S05]  /*65c0*/  @P0 BRA `(.L_x_104) ;  /* 0x0000000000280947 */ /* 0x000fea0003800000 */
[----:B------:R-:W0:Y:S01]  /*65d0*/  S2UR UR14, SR_CgaCtaId ;  /* 0x00000000000e79c3 */ /* 0x000e220000008800 */
[----:B------:R-:W-:Y:S01]  /*65e0*/  UMOV UR7, 0x400 ;  /* 0x0000040000077882 */ /* 0x000fe20000000000 */
[----:B------:R-:W-:Y:S01]  /*65f0*/  IADD3 R18, PT, PT, R20, UR6, RZ ;  /* 0x0000000614127c10 */ /* 0x000fe2000fffe0ff */
[----:B------:R-:W-:-:S04]  /*6600*/  UIADD3 UR7, UPT, UPT, UR7, 0x80, URZ ;  /* 0x0000008007077890 */ /* 0x000fc8000fffe0ff */
[----:B------:R-:W-:Y:S01]  /*6610*/  IMAD R16, R18, R25, R16 ;  /* 0x0000001912107224 */ /* 0x000fe200078e0210 */
[----:B0-----:R-:W-:-:S06]  /*6620*/  ULEA UR7, UR14, UR7, 0x18 ;  /* 0x000000070e077291 */ /* 0x001fcc000f8ec0ff */
[----:B------:R-:W-:-:S06]  /*6630*/  LEA R16, R16, UR7, 0x2 ;  /* 0x0000000710107c11 */ /* 0x000fcc000f8e10ff */
[----:B------:R-:W0:Y:S02]  /*6640*/  LDS R16, [R16] ;  /* 0x0000000010107984 */ /* 0x000e240000000800 */
[----:B0-----:R-:W-:Y:S01]  /*6650*/  F2FP.F16.F32.PACK_AB R18, RZ, R16 ;  /* 0x00000010ff12723e */ /* 0x001fe200000000ff */
[----:B------:R-:W-:Y:S06]  /*6660*/  BRA `(.L_x_105) ;  /* 0x0000000000047947 */ /* 0x000fec0003800000 */
.L_x_104:
[----:B------:R-:W-:-:S07]  /*6670*/  PRMT R18, RZ, 0x7610, R18 ;  /* 0x00007610ff127816 */ /* 0x000fce0000000012 */
.L_x_105:
[----:B------:R-:W-:Y:S05]  /*6680*/  BSYNC.RECONVERGENT B1 ;  /* 0x0000000000017941 */ /* 0x000fea0003800200 */
.L_x_103:
[----:B------:R-:W-:Y:S01]  /*6690*/  VIADD R23, R17, 0x20 ;  /* 0x0000002011177836 */ /* 0x000fe20000000000 */
[----:B------:R-:W-:Y:S01]  /*66a0*/  ISETP.GT.AND P0, PT, R19, R20, PT ;  /* 0x000000141300720c */ /* 0x000fe20003f04270 */
[----:B------:R-:W-:Y:S01]  /*66b0*/  VIADD R16, R20, UR6 ;  /* 0x0000000614107c36 */ /* 0x000fe20008000000 */
[----:B------:R-:W-:Y:S02]  /*66c0*/  LEA.HI R20, R17, R4, RZ, 0x1c ;  /* 0x0000000411147211 */ /* 0x000fe400078fe0ff */
[----:B------:R-:W-:Y:S02]  /*66d0*/  LEA.HI R22, R23, R24, RZ, 0x1c ;  /* 0x0000001817167211 */ /* 0x000fe400078fe0ff */
[----:B------:R-:W-:Y:S02]  /*66e0*/  PRMT R31, R18, 0x7610, R31 ;  /* 0x00007610121f7816 */ /* 0x000fe4000000001f */
[----:B------:R-:W-:Y:S02]  /*66f0*/  ISETP.LT.AND P1, PT, R22, R25, P0 ;  /* 0x000000191600720c */ /* 0x000fe40000721270 */
[----:B------:R-:W-:-:S02]  /*6700*/  LEA R20, R20, UR10, 0x1 ;  /* 0x0000000a14147c11 */ /* 0x000fc4000f8e08ff */
[----:B------:R-:W-:-:S03]  /*6710*/  LEA.HI R23, R23, R4, RZ, 0x1c ;  /* 0x0000000417177211 */ /* 0x000fc600078fe0ff */
[----:B------:R0:W-:Y:S01]  /*6720*/  STS.U16 [R20+0x200], R31 ;  /* 0x0002001f14007388 */ /* 0x0001e20000000400 */
[----:B------:R-:W-:-:S05]  /*6730*/  LEA R23, R23, UR10, 0x1 ;  /* 0x0000000a17177c11 */ /* 0x000fca000f8e08ff */
[----:B------:R-:W1:Y:S01]  /*6740*/  @P1 S2R R28, SR_CgaCtaId ;  /* 0x00000000001c1919 */ /* 0x000e620000008800 */
[----:B------:R-:W-:Y:S01]  /*6750*/  @P1 MOV R19, 0x400 ;  /* 0x0000040000131802 */ /* 0x000fe20000000f00 */
[----:B------:R-:W-:Y:S01]  /*6760*/  @P1 IMAD R21, R16, R25, R22 ;  /* 0x0000001910151224 */ /* 0x000fe200078e0216 */
[----:B------:R-:W-:-:S03]  /*6770*/  @!P1 PRMT R18, RZ, 0x7610, R18 ;  /* 0x00007610ff129816 */ /* 0x000fc60000000012 */
[----:B------:R-:W-:-:S05]  /*6780*/  @P1 VIADD R19, R19, 0x80 ;  /* 0x0000008013131836 */ /* 0x000fca0000000000 */
[----:B-1----:R-:W-:Y:S02]  /*6790*/  @P1 LEA R22, R28, R19, 0x18 ;  /* 0x000000131c161211 */ /* 0x002fe400078ec0ff */
[----:B------:R-:W-:-:S03]  /*67a0*/  IADD3 R19, PT, PT, R17, 0x40, RZ ;  /* 0x0000004011137810 */ /* 0x000fc60007ffe0ff */
[----:B------:R-:W-:Y:S01]  /*67b0*/  @P1 IMAD R22, R21, 0x4, R22 ;  /* 0x0000000415161824 */ /* 0x000fe200078e0216 */
[C---:B------:R-:W-:Y:S02]  /*67c0*/  LEA.HI R28, R19.reuse, R24, RZ, 0x1c ;  /* 0x00000018131c7211 */ /* 0x040fe400078fe0ff */
[----:B------:R-:W-:Y:S02]  /*67d0*/  LEA.HI R19, R19, R4, RZ, 0x1c ;  /* 0x0000000413137211 */ /* 0x000fe400078fe0ff */
[----:B------:R-:W-:Y:S01]  /*67e0*/  ISETP.LT.AND P2, PT, R28, R25, P0 ;  /* 0x000000191c00720c */ /* 0x000fe20000741270 */
[----:B------:R-:W1:Y:S01]  /*67f0*/  @P1 LDS R22, [R22] ;  /* 0x0000000016161984 */ /* 0x000e620000000800 */
[----:B------:R-:W-:-:S11]  /*6800*/  LEA R19, R19, UR10, 0x1 ;  /* 0x0000000a13137c11 */ /* 0x000fd6000f8e08ff */
[----:B------:R-:W2:Y:S01]  /*6810*/  @P2 S2R R30, SR_CgaCtaId ;  /* 0x00000000001e2919 */ /* 0x000ea20000008800 */
[----:B------:R-:W-:Y:S01]  /*6820*/  @P2 MOV R21, 0x400 ;  /* 0x0000040000152802 */ /* 0x000fe20000000f00 */
[----:B------:R-:W-:-:S04]  /*6830*/  @P2 IMAD R27, R16, R25, R28 ;  /* 0x00000019101b2224 */ /* 0x000fc800078e021c */
[----:B------:R-:W-:Y:S02]  /*6840*/  @P2 VIADD R29, R21, 0x80 ;  /* 0x00000080151d2836 */ /* 0x000fe40000000000 */
[----:B------:R-:W-:-:S05]  /*6850*/  VIADD R21, R17, 0x60 ;  /* 0x0000006011157836 */ /* 0x000fca0000000000 */
[C---:B0-----:R-:W-:Y:S02]  /*6860*/  LEA.HI R20, R21.reuse, R24, RZ, 0x1c ;  /* 0x0000001815147211 */ /* 0x041fe400078fe0ff */
[----:B------:R-:W-:Y:S02]  /*6870*/  LEA.HI R21, R21, R4, RZ, 0x1c ;  /* 0x0000000415157211 */ /* 0x000fe400078fe0ff */
[----:B------:R-:W-:Y:S02]  /*6880*/  ISETP.LT.AND P0, PT, R20, R25, P0 ;  /* 0x000000191400720c */ /* 0x000fe40000701270 */
[----:B------:R-:W-:Y:S02]  /*6890*/  LEA R21, R21, UR10, 0x1 ;  /* 0x0000000a15157c11 */ /* 0x000fe4000f8e08ff */
[----:B-1----:R-:W-:-:S09]  /*68a0*/  @P1 F2FP.F16.F32.PACK_AB R18, RZ, R22 ;  /* 0x00000016ff12123e */ /* 0x002fd200000000ff */
[----:B------:R-:W-:Y:S01]  /*68b0*/  @P0 MOV R22, 0x400 ;  /* 0x0000040000160802 */ /* 0x000fe20000000f00 */
[----:B------:R-:W-:Y:S01]  /*68c0*/  @P0 IMAD R16, R16, R25, R20 ;  /* 0x0000001910100224 */ /* 0x000fe200078e0214 */
[----:B--2---:R-:W-:Y:S02]  /*68d0*/  @P2 LEA R30, R30, R29, 0x18 ;  /* 0x0000001d1e1e2211 */ /* 0x004fe400078ec0ff */
[----:B------:R-:W-:Y:S01]  /*68e0*/  PRMT R28, R18, 0x7610, R28 ;  /* 0x00007610121c7816 */ /* 0x000fe2000000001c */
[----:B------:R-:W0:Y:S01]  /*68f0*/  @P0 S2R R29, SR_CgaCtaId ;  /* 0x00000000001d0919 */ /* 0x000e220000008800 */
[----:B------:R-:W-:Y:S01]  /*6900*/  @P2 LEA R27, R27, R30, 0x2 ;  /* 0x0000001e1b1b2211 */ /* 0x000fe200078e10ff */
[----:B------:R-:W-:Y:S01]  /*6910*/  @P0 VIADD R22, R22, 0x80 ;  /* 0x0000008016160836 */ /* 0x000fe20000000000 */
[----:B------:R-:W-:Y:S01]  /*6920*/  @!P2 PRMT R18, RZ, 0x7610, R18 ;  /* 0x00007610ff12a816 */ /* 0x000fe20000000012 */
[----:B------:R-:W-:Y:S04]  /*6930*/  STS.U16 [R23+0x200], R28 ;  /* 0x0002001c17007388 */ /* 0x000fe80000000400 */
[----:B------:R-:W1:Y:S01]  /*6940*/  @P2 LDS R27, [R27] ;  /* 0x000000001b1b2984 */ /* 0x000e620000000800 */
[----:B0-----:R-:W-:-:S02]  /*6950*/  @P0 LEA R29, R29, R22, 0x18 ;  /* 0x000000161d1d0211 */ /* 0x001fc400078ec0ff */
[----:B-1----:R-:W-:-:S04]  /*6960*/  @P2 F2FP.F16.F32.PACK_AB R18, RZ, R27 ;  /* 0x0000001bff12223e */ /* 0x002fc800000000ff */
[----:B------:R-:W-:Y:S01]  /*6970*/  PRMT R20, R18, 0x7610, R20 ;  /* 0x0000761012147816 */ /* 0x000fe20000000014 */
[----:B------:R-:W-:Y:S01]  /*6980*/  @P0 IMAD R18, R16, 0x4, R29 ;  /* 0x0000000410120824 */ /* 0x000fe200078e021d */
[----:B------:R-:W-:-:S03]  /*6990*/  @!P0 PRMT R16, RZ, 0x7610, R16 ;  /* 0x00007610ff108816 */ /* 0x000fc60000000010 */
[----:B------:R-:W-:Y:S04]  /*69a0*/  STS.U16 [R19+0x200], R20 ;  /* 0x0002001413007388 */ /* 0x000fe80000000400 */
[----:B------:R-:W0:Y:S02]  /*69b0*/  @P0 LDS R18, [R18] ;  /* 0x0000000012120984 */ /* 0x000e240000000800 */
[----:B0-----:R-:W-:Y:S02]  /*69c0*/  @P0 F2FP.F16.F32.PACK_AB R16, RZ, R18 ;  /* 0x00000012ff10023e */ /* 0x001fe400000000ff */
[C---:B------:R-:W-:Y:S01]  /*69d0*/  ISETP.GE.U32.AND P0, PT, R17.reuse, 0x80, PT ;  /* 0x000000801100780c */ /* 0x040fe20003f06070 */
[----:B------:R-:W-:Y:S02]  /*69e0*/  VIADD R17, R17, 0x80 ;  /* 0x0000008011117836 */ /* 0x000fe40000000000 */
[----:B------:R0:W-:Y:S10]  /*69f0*/  STS.U16 [R21+0x200], R16 ;  /* 0x0002001015007388 */ /* 0x0001f40000000400 */
[----:B0-----:R-:W-:Y:S05]  /*6a00*/  @!P0 BRA `(.L_x_106) ;  /* 0xfffffff800cc8947 */ /* 0x001fea000383ffff */
[----:B------:R-:W-:Y:S05]  /*6a10*/  BSYNC.RECONVERGENT B0 ;  /* 0x0000000000007941 */ /* 0x000fea0003800200 */
.L_x_102:
[----:B------:R-:W-:-:S03]  /*6a20*/  UMOV UR7, 0xffffffff ;  /* 0xffffffff00077882 */ /* 0x000fc60000000000 */
[----:B------:R-:W-:Y:S05]  /*6a30*/  BRA.DIV UR7, `(.L_x_107) ;  /* 0x0000003207b07947 */ /* 0x000fea000b800000 */
[----:B------:R-:W-:Y:S01]  /*6a40*/  NOP ;  /* 0x0000000000007918 */ /* 0x000fe20000000000 */
.L_x_174:
        /* <DEDUP_REMOVED lines=10> */
[C-C-:B------:R-:W-:Y:S01]  /*6af0*/  IMAD R17, R19.reuse, 0x8, R18.reuse ;  /* 0x0000000813117824 */ /* 0x140fe200078e0212 */
[----:B------:R-:W-:Y:S01]  /*6b00*/  LOP3.LUT R16, R16, 0x8, RZ, 0xe2, !PT ;  /* 0x0000000810107812 */ /* 0x000fe200078ee2ff */
[----:B------:R-:W-:Y:S01]  /*6b10*/  IMAD.SHL.U32 R19, R19, 0x8, RZ ;  /* 0x0000000813137824 */ /* 0x000fe200078e00ff */
[----:B------:R-:W-:-:S03]  /*6b20*/  LOP3.LUT R18, R21, 0x8, R18, 0xe2, !PT ;  /* 0x0000000815127812 */ /* 0x000fc600078ee212 */
        /* <DEDUP_REMOVED lines=11> */
.L_x_98:
[----:B------:R-:W0:Y:S01]  /*6be0*/  S2R R7, SR_TID.X ;  /* 0x0000000000077919 */ /* 0x000e220000002100 */
[----:B------:R-:W-:Y:S01]  /*6bf0*/  USHF.R.U32.HI UR7, URZ, 0x5, UR23 ;  /* 0x00000005ff077899 */ /* 0x000fe20008011617 */
[----:B------:R-:W-:-:S05]  /*6c00*/  IMAD.U32 R19, RZ, RZ, UR6 ;  /* 0x00000006ff137e24 */ /* 0x000fca000f8e00ff */
[----:B---34-:R-:W-:Y:S01]  /*6c10*/  MOV R16, UR7 ;  /* 0x0000000700107c02 */ /* 0x018fe20008000f00 */
[----:B------:R-:W-:Y:S05]  /*6c20*/  WARPSYNC.ALL ;  /* 0x0000000000007948 */ /* 0x000fea0003800000 */
[----:B------:R-:W-:Y:S02]  /*6c30*/  IADD3 R19, PT, PT, -R19, UR32, RZ ;  /* 0x0000002013137c10 */ /* 0x000fe4000fffe1ff */
[C---:B0-----:R-:W-:Y:S02]  /*6c40*/  LOP3.LUT R18, R7.reuse, 0xf, RZ, 0xc0, !PT ;  /* 0x0000000f07127812 */ /* 0x041fe400078ec0ff */
[----:B------:R-:W-:-:S02]  /*6c50*/  LOP3.LUT R22, R7, 0x1f, RZ, 0xc0, !PT ;  /* 0x0000001f07167812 */ /* 0x000fc400078ec0ff */
[----:B------:R-:W-:Y:S02]  /*6c60*/  LEA R7, R16, UR10, 0xa ;  /* 0x0000000a10077c11 */ /* 0x000fe4000f8e50ff */
[----:B------:R-:W0:Y:S01]  /*6c70*/  S2R R16, SR_LANEID ;  /* 0x0000000000107919 */ /* 0x000e220000000000 */
[CC--:B------:R-:W-:Y:S02]  /*6c80*/  ISETP.GT.AND P0, PT, R19.reuse, R18.reuse, PT ;  /* 0x000000121300720c */ /* 0x0c0fe40003f04270 */
[----:B------:R-:W-:-:S11]  /*6c90*/  ISETP.GT.AND P2, PT, R19, R18, PT ;  /* 0x000000121300720c */ /* 0x000fd60003f44270 */
[----:B------:R-:W1:Y:S08]  /*6ca0*/  @P0 LDC R19, c[0x0][0x3c4] ;  /* 0x0000f100ff130b82 */ /* 0x000e700000000800 */
[----:B------:R-:W3:Y:S08]  /*6cb0*/  @P2 LDC R18, c[0x0][0x3c4] ;  /* 0x0000f100ff122b82 */ /* 0x000ef00000000800 */
[----:B------:R-:W4:Y:S01]  /*6cc0*/  @P2 LDC R21, c[0x0][0x3c4] ;  /* 0x0000f100ff152b82 */ /* 0x000f220000000800 */
[----:B0-----:R-:W-:-:S02]  /*6cd0*/  SHF.R.U32.HI R17, RZ, 0x2, R16 ;  /* 0x00000002ff117819 */ /* 0x001fc40000011610 */
[----:B------:R-:W-:-:S05]  /*6ce0*/  LOP3.LUT R16, R16, 0x3, RZ, 0xc0, !PT ;  /* 0x0000000310107812 */ /* 0x000fca00078ec0ff */
[----:B------:R-:W0:Y:S01]  /*6cf0*/  @P2 LDC R20, c[0x0][0x3c4] ;  /* 0x0000f100ff142b82 */ /* 0x000e220000000800 */
[----:B------:R-:W-:-:S04]  /*6d00*/  IMAD R16, R17, 0x8, R16 ;  /* 0x0000000811107824 */ /* 0x000fc800078e0210 */
[----:B------:R-:W-:Y:S02]  /*6d10*/  IMAD.U32 R17, R16, 0x8, R7 ;  /* 0x0000000810117824 */ /* 0x000fe400078e0007 */
[----:B------:R-:W-:-:S03]  /*6d20*/  IMAD.MOV.U32 R16, RZ, RZ, R22 ;  /* 0x000000ffff107224 */ /* 0x000fc600078e0016 */
[----:B------:R0:W-:Y:S04]  /*6d30*/  STS.64 [R17], R12 ;  /* 0x0000000c11007388 */ /* 0x0001e80000000a00 */
[----:B------:R0:W-:Y:S04]  /*6d40*/  STS.64 [R17+0x200], R14 ;  /* 0x0002000e11007388 */ /* 0x0001e80000000a00 */
[----:B------:R0:W-:Y:S04]  /*6d50*/  STS.64 [R17+0x20], R8 ;  /* 0x0000200811007388 */ /* 0x0001e80000000a00 */
[----:B------:R0:W-:Y:S02]  /*6d60*/  STS.64 [R17+0x220], R10 ;  /* 0x0002200a11007388 */ /* 0x0001e40000000a00 */
.L_x_109:
[C---:B01----:R-:W-:Y:S02]  /*6d70*/  LEA R12, R16.reuse, R7, 0x2 ;  /* 0x00000007100c7211 */ /* 0x043fe400078e10ff */
        /* <DEDUP_REMOVED lines=19> */
.L_x_97:
[----:B------:R-:W-:Y:S01]  /*6eb0*/  IMAD.U32 R7, RZ, RZ, UR12 ;  /* 0x0000000cff077e24 */ /* 0x000fe2000f8e00ff */
[----:B------:R-:W-:Y:S05]  /*6ec0*/  WARPSYNC.ALL ;  /* 0x0000000000007948 */ /* 0x000fea0003800000 */
[----:B------:R-:W-:Y:S01]  /*6ed0*/  BAR.SYNC.DEFER_BLOCKING 0x0 ;  /* 0x0000000000007b1d */ /* 0x000fe20000010000 */
[----:B------:R-:W-:-:S13]  /*6ee0*/  ISETP.GE.AND P0, PT, R7, 0x1, PT ;  /* 0x000000010700780c */ /* 0x000fda0003f06270 */
[----:B------:R-:W-:Y:S05]  /*6ef0*/  @!P0 BRA `(.L_x_110) ;  /* 0x0000002000788947 */ /* 0x000fea0003800000 */
[----:B------:R-:W-:-:S05]  /*6f00*/  UMOV UR7, URZ ;  /* 0x000000ff00077c82 */ /* 0x000fca0008000000 */
.L_x_131:
[----:B0--34-:R-:W0:Y:S01]  /*6f10*/  S2R R17, SR_TID.X ;  /* 0x0000000000117919 */ /* 0x019e220000002100 */
[----:B------:R-:W-:Y:S01]  /*6f20*/  UIADD3 UR14, UPT, UPT, UR32, -UR6, URZ ;  /* 0x80000006200e7290 */ /* 0x000fe2000fffe0ff */
[----:B------:R-:W-:Y:S03]  /*6f30*/  BSSY.RECONVERGENT B0, `(.L_x_111) ;  /* 0x0000212000007945 */ /* 0x000fe60003800200 */
[----:B------:R-:W-:-:S04]  /*6f40*/  UISETP.LT.AND UP0, UPT, UR14, 0x10, UPT ;  /* 0x000000100e00788c */ /* 0x000fc8000bf01270 */
[----:B------:R-:W-:Y:S01]  /*6f50*/  USEL UR14, UR14, 0x10, UP0 ;  /* 0x000000100e0e7887 */ /* 0x000fe20008000000 */
[----:B01----:R-:W-:-:S04]  /*6f60*/  LOP3.LUT R8, R17, 0x3e0, RZ, 0xc0, !PT ;  /* 0x000003e011087812 */ /* 0x003fc800078ec0ff */
[----:B------:R-:W-:-:S04]  /*6f70*/  LOP3.LUT R17, R8, 0x1f, R17, 0xf8, !PT ;  /* 0x0000001f08117812 */ /* 0x000fc800078ef811 */
[----:B------:R-:W-:-:S13]  /*6f80*/  ISETP.GE.AND P0, PT, R17, UR14, PT ;  /* 0x0000000e11007c0c */ /* 0x000fda000bf06270 */
[----:B------:R-:W-:Y:S05]  /*6f90*/  @P0 BRA `(.L_x_112) ;  /* 0x00000020002c0947 */ /* 0x000fea0003800000 */
[----:B------:R-:W0:Y:S01]  /*6fa0*/  LDCU UR34, c[0x0][0x3bc] ;  /* 0x00007780ff2277ac */ /* 0x000e220008000800 */
[----:B--2---:R-:W1:Y:S01]  /*6fb0*/  S2UR UR15, SR_CTAID.Y ;  /* 0x00000000000f79c3 */ /* 0x004e620000002600 */
[----:B------:R-:W1:Y:S01]  /*6fc0*/  LDCU UR16, c[0x0][0x3c8] ;  /* 0x00007900ff1077ac */ /* 0x000e620008000800 */
[----:B0-----:R-:W-:Y:S02]  /*6fd0*/  UISETP.GE.AND UP0, UPT, UR34, 0x1, UPT ;  /* 0x000000012200788c */ /* 0x001fe4000bf06270 */
[----:B-1----:R-:W-:-:S07]  /*6fe0*/  UIMAD UR16, UR15, UR16, UR5 ;  /* 0x000000100f1072a4 */ /* 0x002fce000f8e0205 */
[----:B------:R-:W-:Y:S05]  /*6ff0*/  BRA.U !UP0, `(.L_x_112) ;  /* 0x0000002108147547 */ /* 0x000fea000b800000 */
[----:B------:R-:W0:Y:S01]  /*7000*/  LDCU UR15, c[0x0][0x3bc] ;  /* 0x00007780ff0f77ac */ /* 0x000e220008000800 */
[----:B------:R-:W1:Y:S01]  /*7010*/  S2UR UR31, SR_CgaCtaId ;  /* 0x00000000001f79c3 */ /* 0x000e620000008800 */
[----:B------:R-:W-:Y:S01]  /*7020*/  IMAD.U32 R12, RZ, RZ, UR34 ;  /* 0x00000022ff0c7e24 */ /* 0x000fe2000f8e00ff */
[----:B------:R-:W-:Y:S01]  /*7030*/  MOV R15, UR22 ;  /* 0x00000016000f7c02 */ /* 0x000fe20008000f00 */
[----:B------:R-:W0:Y:S01]  /*7040*/  LDCU.64 UR20, c[0x0][0x3c8] ;  /* 0x00007900ff1477ac */ /* 0x000e220008000a00 */
[----:B------:R-:W-:Y:S02]  /*7050*/  UMOV UR17, 0x400 ;  /* 0x0000040000117882 */ /* 0x000fe40000000000 */
[----:B------:R-:W-:Y:S02]  /*7060*/  UIADD3 UR17, UPT, UPT, UR17, 0x80, URZ ;  /* 0x0000008011117890 */ /* 0x000fe4000fffe0ff */
[----:B0-----:R-:W-:Y:S02]  /*7070*/  UIMAD UR15, UR15, UR21, URZ ;  /* 0x000000150f0f72a4 */ /* 0x001fe4000f8e02ff */
[----:B------:R-:W-:-:S02]  /*7080*/  ULEA UR20, UR20, 0xf, 0x2 ;  /* 0x0000000f14147891 */ /* 0x000fc4000f8e10ff */
[----:B------:R-:W-:Y:S02]  /*7090*/  ULEA UR15, UR15, 0xf, 0x2 ;  /* 0x0000000f0f0f7891 */ /* 0x000fe4000f8e10ff */
[----:B-1----:R-:W-:Y:S02]  /*70a0*/  ULEA UR31, UR31, UR17, 0x18 ;  /* 0x000000111f1f7291 */ /* 0x002fe4000f8ec0ff */
[----:B------:R-:W-:Y:S02]  /*70b0*/  ULOP3.LUT UR17, UR15, 0xfffffff0, URZ, 0xc0, !UPT ;  /* 0xfffffff00f117892 */ /* 0x000fe4000f8ec0ff */
[----:B------:R-:W-:Y:S02]  /*70c0*/  UIADD3 UR15, UPT, UPT, UR7, UR5, URZ ;  /* 0x00000005070f7290 */ /* 0x000fe4000fffe0ff */
[----:B------:R-:W-:Y:S02]  /*70d0*/  UIADD3 UR17, UPT, UPT, UR17, UR31, URZ ;  /* 0x0000001f11117290 */ /* 0x000fe4000fffe0ff */
[----:B------:R-:W-:-:S02]  /*70e0*/  ULOP3.LUT UR20, UR20, 0xfffffff0, URZ, 0xc0, !UPT ;  /* 0xfffffff014147892 */ /* 0x000fc4000f8ec0ff */
[----:B------:R-:W-:-:S04]  /*70f0*/  ULEA UR15, UR15, UR17, 0x2 ;  /* 0x000000110f0f7291 */ /* 0x000fc8000f8e10ff */
[----:B------:R-:W-:Y:S02]  /*7100*/  UIADD3 UR17, UPT, UPT, UR20, UR15, URZ ;  /* 0x0000000f14117290 */ /* 0x000fe4000fffe0ff */
[----:B------:R-:W-:-:S03]  /*7110*/  IMAD.U32 R9, RZ, RZ, UR15 ;  /* 0x0000000fff097e24 */ /* 0x000fc6000f8e00ff */
[----:B------:R-:W-:Y:S01]  /*7120*/  LDS R7, [UR15] ;  /* 0x0000000fff077984 */ /* 0x000fe20008000800 */
[----:B------:R-:W-:Y:S01]  /*7130*/  MOV R14, UR17 ;  /* 0x00000011000e7c02 */ /* 0x000fe20008000f00 */
[----:B------:R-:W-:Y:S02]  /*7140*/  UIADD3 UR15, UPT, UPT, UR7, UR16, URZ ;  /* 0x00000010070f7290 */ /* 0x000fe4000fffe0ff */
[----:B------:R0:W1:Y:S02]  /*7150*/  LDS R8, [R9+UR20] ;  /* 0x0000001409087984 */ /* 0x0000640008000800 */
[----:B------:R-:W2:Y:S02]  /*7160*/  LDCU UR17, c[0x0][0x3c0] ;  /* 0x00007800ff1177ac */ /* 0x000ea40008000800 */
[----:B------:R-:W3:Y:S01]  /*7170*/  LDS R14, [R14+UR20] ;  /* 0x000000140e0e7984 */ /* 0x000ee20008000800 */
[----:B------:R-:W-:Y:S01]  /*7180*/  IMAD.WIDE.U32 R12, R12, UR15, RZ ;  /* 0x0000000f0c0c7c25 */ /* 0x000fe2000f8e00ff */
[----:B------:R-:W4:Y:S03]  /*7190*/  LDCU UR20, c[0x0][0x3c0] ;  /* 0x00007800ff1477ac */ /* 0x000f260008000800 */
[----:B------:R-:W-:Y:S01]  /*71a0*/  IMAD R15, R15, UR15, R13 ;  /* 0x0000000f0f0f7c24 */ /* 0x000fe2000f8e020d */
[----:B--2---:R-:W-:Y:S01]  /*71b0*/  USHF.R.S32.HI UR17, URZ, 0x1f, UR17 ;  /* 0x0000001fff117899 */ /* 0x004fe20008011411 */
[----:B----4-:R-:W-:-:S05]  /*71c0*/  IMAD.U32 R10, RZ, RZ, UR20 ;  /* 0x00000014ff0a7e24 */ /* 0x010fca000f8e00ff */
[----:B0-----:R-:W-:Y:S02]  /*71d0*/  IMAD.U32 R9, RZ, RZ, UR17 ;  /* 0x00000011ff097e24 */ /* 0x001fe4000f8e00ff */
[----:B------:R-:W-:-:S04]  /*71e0*/  IMAD.WIDE.U32 R10, R10, UR15, RZ ;  /* 0x0000000f0a0a7c25 */ /* 0x000fc8000f8e00ff */
[----:B------:R-:W-:Y:S01]  /*71f0*/  IMAD R16, R9, UR15, R11 ;  /* 0x0000000f09107c24 */ /* 0x000fe2000f8e020b */
[----:B-1----:R-:W-:-:S05]  /*7200*/  FMNMX R19, R8, 9.999999682655225389e-21, !PT ;  /* 0x1e3ce50808137809 */ /* 0x002fca0007800000 */
[----:B------:R-:W-:-:S05]  /*7210*/  VIADD R8, R19, 0x1800000 ;  /* 0x0180000013087836 */ /* 0x000fca0000000000 */
[----:B------:R-:W-:-:S04]  /*7220*/  LOP3.LUT R8, R8, 0x7f800000, RZ, 0xc0, !PT ;  /* 0x7f80000008087812 */ /* 0x000fc800078ec0ff */
[----:B------:R-:W-:-:S13]  /*7230*/  ISETP.GT.U32.AND P0, PT, R8, 0x1ffffff, PT ;  /* 0x01ffffff0800780c */ /* 0x000fda0003f04070 */
[----:B---3--:R-:W-:Y:S05]  /*7240*/  @P0 BRA `(.L_x_113) ;  /* 0x0000000000140947 */ /* 0x008fea0003800000 */
[----:B------:R-:W-:Y:S01]  /*7250*/  IMAD.MOV.U32 R8, RZ, RZ, R19 ;  /* 0x000000ffff087224 */ /* 0x000fe200078e0013 */
[----:B------:R-:W-:-:S07]  /*7260*/  MOV R18, 0x7280 ;  /* 0x0000728000127802 */ /* 0x000fce0000000f00 */
[----:B------:R-:W-:Y:S05]  /*7270*/  CALL.REL.NOINC `($__internal_0_$__cuda_sm20_rcp_rn_f32_slowpath) ;  /* 0x0000002800bc7944 */ /* 0x000fea0003c00000 */
[----:B------:R-:W-:Y:S01]  /*7280*/  IMAD.MOV.U32 R8, RZ, RZ, R19 ;  /* 0x000000ffff087224 */ /* 0x000fe200078e0013 */
[----:B------:R-:W-:Y:S06]  /*7290*/  BRA `(.L_x_114) ;  /* 0x0000000000107947 */ /* 0x000fec0003800000 */
.L_x_113:
[----:B------:R-:W0:Y:S02]  /*72a0*/  MUFU.RCP R8, R19 ;  /* 0x0000001300087308 */ /* 0x000e240000001000 */
[----:B0-----:R-:W-:-:S04]  /*72b0*/  FFMA R9, R19, R8, -1 ;  /* 0xbf80000013097423 */ /* 0x001fc80000000008 */
[----:B------:R-:W-:-:S04]  /*72c0*/  FADD.FTZ R9, -R9, -RZ ;  /* 0x800000ff09097221 */ /* 0x000fc80000010100 */
[----:B------:R-:W-:-:S07]  /*72d0*/  FFMA R8, R8, R9, R8 ;  /* 0x0000000908087223 */ /* 0x000fce0000000008 */
.L_x_114:
[----:B------:R-:W-:-:S07]  /*72e0*/  MOV R9, R17 ;  /* 0x0000001100097202 */ /* 0x000fce0000000f00 */
.L_x_130:
[----:B------:R-:W-:Y:S01]  /*72f0*/  USHF.R.U32.HI UR15, URZ, 0x5, UR23 ;  /* 0x00000005ff0f7899 */ /* 0x000fe20008011617 */
[----:B---3--:R-:W-:Y:S01]  /*7300*/  IMAD.U32 R18, RZ, RZ, UR7 ;  /* 0x00000007ff127e24 */ /* 0x008fe2000f8e00ff */
[----:B0-----:R-:W0:Y:S01]  /*7310*/  LDC R20, c[0x0][0x3c0] ;  /* 0x0000f000ff147b82 */ /* 0x001e220000000800 */
[----:B------:R-:W-:Y:S01]  /*7320*/  MOV R23, RZ ;  /* 0x000000ff00177202 */ /* 0x000fe20000000f00 */
[----:B------:R-:W-:Y:S01]  /*7330*/  ULEA UR15, UR15, UR10, 0xa ;  /* 0x0000000a0f0f7291 */ /* 0x000fe2000f8e50ff */
[----:B------:R-:W-:-:S05]  /*7340*/  IMAD R17, R18, 0x10, R9 ;  /* 0x0000001012117824 */ /* 0x000fca00078e0209 */
[----:B------:R-:W-:-:S06]  /*7350*/  LEA R18, R17, UR15, 0x2 ;  /* 0x0000000f11127c11 */ /* 0x000fcc000f8e10ff */
[----:B-1----:R-:W1:Y:S01]  /*7360*/  LDS R18, [R18] ;  /* 0x0000000012127984 */ /* 0x002e620000000800 */
[----:B0-----:R-:W-:Y:S01]  /*7370*/  ISETP.GE.AND P1, PT, R20, 0x1, PT ;  /* 0x000000011400780c */ /* 0x001fe20003f26270 */
[----:B-1----:R-:W-:-:S04]  /*7380*/  FADD R17, -R7, R18 ;  /* 0x0000001207117221 */ /* 0x002fc80000000100 */
[----:B------:R-:W-:Y:S01]  /*7390*/  FMUL R19, R17, 1.4426950216293334961 ;  /* 0x3fb8aa3b11137820 */ /* 0x000fe20000400000 */
[----:B------:R-:W-:-:S04]  /*73a0*/  VIADD R17, R9, UR6 ;  /* 0x0000000609117c36 */ /* 0x000fc80008000000 */
[----:B------:R-:W-:-:S13]  /*73b0*/  FSETP.GEU.AND P0, PT, R19, -126, PT ;  /* 0xc2fc00001300780b */ /* 0x000fda0003f0e000 */
[----:B------:R-:W-:-:S04]  /*73c0*/  @!P0 FMUL R19, R19, 0.5 ;  /* 0x3f00000013138820 */ /* 0x000fc80000400000 */
[----:B------:R-:W0:Y:S02]  /*73d0*/  MUFU.EX2 R21, R19 ;  /* 0x0000001300157308 */ /* 0x000e240000000800 */
[----:B0-----:R-:W-:Y:S01]  /*73e0*/  @!P0 FMUL R21, R21, R21 ;  /* 0x0000001515158220 */ /* 0x001fe20000400000 */
[----:B--2---:R-:W-:Y:S06]  /*73f0*/  @!P1 BRA `(.L_x_115) ;  /* 0x0000000800d09947 */ /* 0x004fec0003800000 */
[----:B------:R-:W-:Y:S01]  /*7400*/  UISETP.GE.U32.AND UP0, UPT, UR25, 0xf, UPT ;  /* 0x0000000f1900788c */ /* 0x000fe2000bf06070 */
[----:B------:R-:W-:Y:S02]  /*7410*/  IMAD.MOV.U32 R23, RZ, RZ, RZ ;  /* 0x000000ffff177224 */ /* 0x000fe400078e00ff */
[----:B------:R-:W-:-:S06]  /*7420*/  IMAD.MOV.U32 R25, RZ, RZ, RZ ;  /* 0x000000ffff197224 */ /* 0x000fcc00078e00ff */
[----:B------:R-:W-:Y:S05]  /*7430*/  BRA.U !UP0, `(.L_x_116) ;  /* 0x0000000508347547 */ /* 0x000fea000b800000 */
[----:B------:R-:W-:Y:S01]  /*7440*/  IMAD.MOV.U32 R23, RZ, RZ, RZ ;  /* 0x000000ffff177224 */ /* 0x000fe200078e00ff */
[----:B------:R-:W-:-:S07]  /*7450*/  MOV R25, RZ ;  /* 0x000000ff00197202 */ /* 0x000fce0000000f00 */
.L_x_117:
[----:B------:R-:W0:Y:S01]  /*7460*/  LDC.64 R18, c[0x0][0x398] ;  /* 0x0000e600ff127b82 */ /* 0x000e220000000a00 */
[----:B------:R-:W-:-:S05]  /*7470*/  IADD3 R22, P0, PT, R25, R10, RZ ;  /* 0x0000000a19167210 */ /* 0x000fca0007f1e0ff */
[----:B------:R-:W-:Y:S01]  /*7480*/  IMAD.X R24, RZ, RZ, R16, P0 ;  /* 0x000000ffff187224 */ /* 0x000fe200000e0610 */
[----:B0-----:R-:W-:-:S04]  /*7490*/  LEA R18, P0, R22, R18, 0x2 ;  /* 0x0000001216127211 */ /* 0x001fc800078010ff */
[----:B------:R-:W-:-:S05]  /*74a0*/  LEA.HI.X R19, R22, R19, R24, 0x2, P0 ;  /* 0x0000001316137211 */ /* 0x000fca00000f1418 */
[----:B------:R-:W2:Y:S04]  /*74b0*/  LDG.E.CONSTANT R32, desc[UR18][R18.64] ;  /* 0x0000001212207981 */ /* 0x000ea8000c1e9900 */
[----:B------:R-:W3:Y:S04]  /*74c0*/  LDG.E.CONSTANT R26, desc[UR18][R18.64+0x4] ;  /* 0x00000412121a7981 */ /* 0x000ee8000c1e9900 */
[----:B------:R-:W4:Y:S04]  /*74d0*/  LDG.E.CONSTANT R28, desc[UR18][R18.64+0x8] ;  /* 0x00000812121c7981 */ /* 0x000f28000c1e9900 */
[----:B------:R-:W5:Y:S04]  /*74e0*/  LDG.E.CONSTANT R29, desc[UR18][R18.64+0xc] ;  /* 0x00000c12121d7981 */ /* 0x000f68000c1e9900 */
[----:B------:R-:W5:Y:S04]  /*74f0*/  LDG.E.CONSTANT R30, desc[UR18][R18.64+0x10] ;  /* 0x00001012121e7981 */ /* 0x000f68000c1e9900 */
[----:B------:R-:W5:Y:S01]  /*7500*/  LDG.E.CONSTANT R27, desc[UR18][R18.64+0x14] ;  /* 0x00001412121b7981 */ /* 0x000f62000c1e9900 */
[----:B------:R-:W-:-:S03]  /*7510*/  IMAD R22, R17, R20, R25 ;  /* 0x0000001411167224 */ /* 0x000fc600078e0219 */
[----:B------:R-:W5:Y:S02]  /*7520*/  LDG.E.CONSTANT R24, desc[UR18][R18.64+0x18] ;  /* 0x0000181212187981 */ /* 0x000f64000c1e9900 */
[----:B------:R-:W-:-:S05]  /*7530*/  LEA R22, R22, UR9, 0x1 ;  /* 0x0000000916167c11 */ /* 0x000fca000f8e08ff */
[----:B------:R-:W0:Y:S04]  /*7540*/  LDS.U16 R31, [R22] ;  /* 0x00000000161f7984 */ /* 0x000e280000000400 */
[----:B------:R-:W1:Y:S01]  /*7550*/  LDS.U16 R34, [R22+0x2] ;  /* 0x0000020016227984 */ /* 0x000e620000000400 */
[----:B0-----:R-:W-:Y:S02]  /*7560*/  HADD2.F32 R31, -RZ, R31.H0_H0 ;  /* 0x2000001fff1f7230 */ /* 0x001fe40000004100 */
[----:B-1----:R-:W-:-:S03]  /*7570*/  HADD2.F32 R34, -RZ, R34.H0_H0 ;  /* 0x20000022ff227230 */ /* 0x002fc60000004100 */
[----:B--2---:R-:W-:Y:S02]  /*7580*/  FFMA R33, R32, R31, R23 ;  /* 0x0000001f20217223 */ /* 0x004fe40000000017 */
[----:B------:R-:W0:Y:S04]  /*7590*/  LDS.U16 R31, [R22+0x4] ;  /* 0x00000400161f7984 */ /* 0x000e280000000400 */
[----:B------:R-:W2:Y:S04]  /*75a0*/  LDG.E.CONSTANT R23, desc[UR18][R18.64+0x1c] ;  /* 0x00001c1212177981 */ /* 0x000ea8000c1e9900 */
[----:B------:R-:W1:Y:S01]  /*75b0*/  LDS.U16 R32, [R22+0x6] ;  /* 0x0000060016207984 */ /* 0x000e620000000400 */
[----:B---3--:R-:W-:-:S03]  /*75c0*/  FFMA R35, R26, R34, R33 ;  /* 0x000000221a237223 */ /* 0x008fc60000000021 */
[----:B------:R-:W3:Y:S04]  /*75d0*/  LDS.U16 R33, [R22+0x8] ;  /* 0x0000080016217984 */ /* 0x000ee80000000400 */
[----:B------:R-:W2:Y:S01]  /*75e0*/  LDG.E.CONSTANT R26, desc[UR18][R18.64+0x20] ;  /* 0x00002012121a7981 */ /* 0x000ea2000c1e9900 */
[----:B0-----:R-:W-:-:S05]  /*75f0*/  HADD2.F32 R31, -RZ, R31.H0_H0 ;  /* 0x2000001fff1f7230 */ /* 0x001fca0000004100 */
[----:B----4-:R-:W-:Y:S02]  /*7600*/  FFMA R34, R28, R31, R35 ;  /* 0x0000001f1c227223 */ /* 0x010fe40000000023 */
[----:B------:R-:W0:Y:S04]  /*7610*/  LDS.U16 R31, [R22+0xa] ;  /* 0x00000a00161f7984 */ /* 0x000e280000000400 */
[----:B------:R-:W4:Y:S01]  /*7620*/  LDG.E.CONSTANT R28, desc[UR18][R18.64+0x24] ;  /* 0x00002412121c7981 */ /* 0x000f22000c1e9900 */
[----:B-1----:R-:W-:Y:S02]  /*7630*/  HADD2.F32 R32, -RZ, R32.H0_H0 ;  /* 0x20000020ff207230 */ /* 0x002fe40000004100 */
[----:B---3--:R-:W-:-:S03]  /*7640*/  HADD2.F32 R33, -RZ, R33.H0_H0 ;  /* 0x20000021ff217230 */ /* 0x008fc60000004100 */
[----:B-----5:R-:W-:Y:S02]  /*7650*/  FFMA R29, R29, R32, R34 ;  /* 0x000000201d1d7223 */ /* 0x020fe40000000022 */
[----:B------:R-:W1:Y:S02]  /*7660*/  LDS.U16 R34, [R22+0xc] ;  /* 0x00000c0016227984 */ /* 0x000e640000000400 */
[----:B------:R-:W-:Y:S02]  /*7670*/  FFMA R32, R30, R33, R29 ;  /* 0x000000211e207223 */ /* 0x000fe4000000001d */
[----:B------:R-:W3:Y:S04]  /*7680*/  LDG.E.CONSTANT R29, desc[UR18][R18.64+0x28] ;  /* 0x00002812121d7981 */ /* 0x000ee8000c1e9900 */
[----:B------:R-:W5:Y:S04]  /*7690*/  LDG.E.CONSTANT R30, desc[UR18][R18.64+0x2c] ;  /* 0x00002c12121e7981 */ /* 0x000f68000c1e9900 */
[----:B------:R-:W5:Y:S01]  /*76a0*/  LDG.E.CONSTANT R33, desc[UR18][R18.64+0x3c] ;  /* 0x00003c1212217981 */ /* 0x000f62000c1e9900 */
[----:B0-----:R-:W-:-:S05]  /*76b0*/  HADD2.F32 R31, -RZ, R31.H0_H0 ;  /* 0x2000001fff1f7230 */ /* 0x001fca0000004100 */
[----:B------:R-:W-:Y:S02]  /*76c0*/  FFMA R35, R27, R31, R32 ;  /* 0x0000001f1b237223 */ /* 0x000fe40000000020 */
[----:B------:R-:W5:Y:S04]  /*76d0*/  LDG.E.CONSTANT R32, desc[UR18][R18.64+0x30] ;  /* 0x0000301212207981 */ /* 0x000f68000c1e9900 */
[----:B------:R-:W5:Y:S04]  /*76e0*/  LDG.E.CONSTANT R31, desc[UR18][R18.64+0x34] ;  /* 0x00003412121f7981 */ /* 0x000f68000c1e9900 */
[----:B------:R0:W5:Y:S01]  /*76f0*/  LDG.E.CONSTANT R27, desc[UR18][R18.64+0x38] ;  /* 0x00003812121b7981 */ /* 0x000162000c1e9900 */
[----:B-1----:R-:W-:-:S05]  /*7700*/  HADD2.F32 R34, -RZ, R34.H0_H0 ;  /* 0x20000022ff227230 */ /* 0x002fca0000004100 */
[----:B------:R-:W-:Y:S02]  /*7710*/  FFMA R24, R24, R34, R35 ;  /* 0x0000002218187223 */ /* 0x000fe40000000023 */
[----:B------:R-:W1:Y:S04]  /*7720*/  LDS.U16 R34, [R22+0xe] ;  /* 0x00000e0016227984 */ /* 0x000e680000000400 */
[----:B------:R-:W1:Y:S04]  /*7730*/  LDS.U16 R35, [R22+0x10] ;  /* 0x0000100016237984 */ /* 0x000e680000000400 */
[----:B0-----:R-:W0:Y:S04]  /*7740*/  LDS.U16 R19, [R22+0x14] ;  /* 0x0000140016137984 */ /* 0x001e280000000400 */
[----:B------:R-:W0:Y:S01]  /*7750*/  LDS.U16 R18, [R22+0x16] ;  /* 0x0000160016127984 */ /* 0x000e220000000400 */
[----:B-1----:R-:W-:-:S02]  /*7760*/  HADD2.F32 R34, -RZ, R34.H0_H0 ;  /* 0x20000022ff227230 */ /* 0x002fc40000004100 */
[----:B------:R-:W-:Y:S02]  /*7770*/  HADD2.F32 R35, -RZ, R35.H0_H0 ;  /* 0x20000023ff237230 */ /* 0x000fe40000004100 */
[----:B0-----:R-:W-:Y:S02]  /*7780*/  HADD2.F32 R19, -RZ, R19.H0_H0 ;  /* 0x20000013ff137230 */ /* 0x001fe40000004100 */
[----:B------:R-:W-:Y:S02]  /*7790*/  VIADD R25, R25, 0x10 ;  /* 0x0000001019197836 */ /* 0x000fe40000000000 */
[----:B------:R-:W-:-:S03]  /*77a0*/  HADD2.F32 R18, -RZ, R18.H0_H0 ;  /* 0x20000012ff127230 */ /* 0x000fc60000004100 */
[----:B------:R-:W-:Y:S01]  /*77b0*/  ISETP.NE.AND P0, PT, R25, UR28, PT ;  /* 0x0000001c19007c0c */ /* 0x000fe2000bf05270 */
[----:B--2---:R-:W-:Y:S02]  /*77c0*/  FFMA R23, R23, R34, R24 ;  /* 0x0000002217177223 */ /* 0x004fe40000000018 */
[----:B------:R-:W0:Y:S04]  /*77d0*/  LDS.U16 R24, [R22+0x12] ;  /* 0x0000120016187984 */ /* 0x000e280000000400 */
[----:B------:R-:W1:Y:S01]  /*77e0*/  LDS.U16 R34, [R22+0x18] ;  /* 0x0000180016227984 */ /* 0x000e620000000400 */
[----:B------:R-:W-:-:S03]  /*77f0*/  FFMA R23, R26, R35, R23 ;  /* 0x000000231a177223 */ /* 0x000fc60000000017 */
[----:B------:R-:W2:Y:S01]  /*7800*/  LDS.U16 R26, [R22+0x1e] ;  /* 0x00001e00161a7984 */ /* 0x000ea20000000400 */
[----:B0-----:R-:W-:-:S05]  /*7810*/  HADD2.F32 R24, -RZ, R24.H0_H0 ;  /* 0x20000018ff187230 */ /* 0x001fca0000004100 */
[----:B----4-:R-:W-:Y:S02]  /*7820*/  FFMA R28, R28, R24, R23 ;  /* 0x000000181c1c7223 */ /* 0x010fe40000000017 */
[----:B------:R-:W0:Y:S04]  /*7830*/  LDS.U16 R23, [R22+0x1a] ;  /* 0x00001a0016177984 */ /* 0x000e280000000400 */
[----:B------:R-:W4:Y:S01]  /*7840*/  LDS.U16 R24, [R22+0x1c] ;  /* 0x00001c0016187984 */ /* 0x000f220000000400 */
[----:B-1----:R-:W-:Y:S02]  /*7850*/  HADD2.F32 R34, -RZ, R34.H0_H0 ;  /* 0x20000022ff227230 */ /* 0x002fe40000004100 */
[----:B---3--:R-:W-:-:S04]  /*7860*/  FFMA R19, R29, R19, R28 ;  /* 0x000000131d137223 */ /* 0x008fc8000000001c */
[----:B-----5:R-:W-:Y:S01]  /*7870*/  FFMA R19, R30, R18, R19 ;  /* 0x000000121e137223 */ /* 0x020fe20000000013 */
[----:B--2---:R-:W-:Y:S02]  /*7880*/  HADD2.F32 R26, -RZ, R26.H0_H0 ;  /* 0x2000001aff1a7230 */ /* 0x004fe40000004100 */
[----:B0-----:R-:W-:Y:S02]  /*7890*/  HADD2.F32 R23, -RZ, R23.H0_H0 ;  /* 0x20000017ff177230 */ /* 0x001fe40000004100 */
[----:B------:R-:W-:Y:S01]  /*78a0*/  FFMA R32, R32, R34, R19 ;  /* 0x0000002220207223 */ /* 0x000fe20000000013 */
[----:B----4-:R-:W-:-:S03]  /*78b0*/  HADD2.F32 R24, -RZ, R24.H0_H0 ;  /* 0x20000018ff187230 */ /* 0x010fc60000004100 */
[----:B------:R-:W-:-:S04]  /*78c0*/  FFMA R32, R31, R23, R32 ;  /* 0x000000171f207223 */ /* 0x000fc80000000020 */
[----:B------:R-:W-:-:S04]  /*78d0*/  FFMA R24, R27, R24, R32 ;  /* 0x000000181b187223 */ /* 0x000fc80000000020 */
[----:B------:R-:W-:Y:S01]  /*78e0*/  FFMA R23, R33, R26, R24 ;  /* 0x0000001a21177223 */ /* 0x000fe20000000018 */
[----:B------:R-:W-:Y:S06]  /*78f0*/  @P0 BRA `(.L_x_117) ;  /* 0xfffffff800d80947 */ /* 0x000fec000383ffff */
[----:B------:R-:W-:-:S07]  /*7900*/  IMAD.U32 R25, RZ, RZ, UR28 ;  /* 0x0000001cff197e24 */ /* 0x000fce000f8e00ff */
.L_x_116:
[----:B------:R-:W-:-:S09]  /*7910*/  UISETP.NE.AND UP0, UPT, UR26, URZ, UPT ;  /* 0x000000ff1a00728c */ /* 0x000fd2000bf05270 */
[----:B------:R-:W-:Y:S05]  /*7920*/  BRA.U !UP0, `(.L_x_115) ;  /* 0x0000000508847547 */ /* 0x000fea000b800000 */
[----:B------:R-:W-:Y:S02]  /*7930*/  UIADD3 UR15, UPT, UPT, UR26, -0x1, URZ ;  /* 0xffffffff1a0f7890 */ /* 0x000fe4000fffe0ff */
[----:B------:R-:W-:Y:S02]  /*7940*/  UISETP.NE.AND UP1, UPT, UR27, URZ, UPT ;  /* 0x000000ff1b00728c */ /* 0x000fe4000bf25270 */
[----:B------:R-:W-:-:S09]  /*7950*/  UISETP.GE.U32.AND UP0, UPT, UR15, 0x7, UPT ;  /* 0x000000070f00788c */ /* 0x000fd2000bf06070 */
[----:B------:R-:W-:Y:S05]  /*7960*/  BRA.U !UP0, `(.L_x_118) ;  /* 0x0000000108a07547 */ /* 0x000fea000b800000 */
[----:B------:R-:W0:Y:S01]  /*7970*/  LDC.64 R18, c[0x0][0x398] ;  /* 0x0000e600ff127b82 */ /* 0x000e220000000a00 */
[----:B------:R-:W-:-:S04]  /*7980*/  IADD3 R22, P0, PT, R25, R10, RZ ;  /* 0x0000000a19167210 */ /* 0x000fc80007f1e0ff */
        /* <DEDUP_REMOVED lines=11> */
[----:B------:R-:W-:-:S02]  /*7a40*/  IMAD R31, R17, R20, R25 ;  /* 0x00000014111f7224 */ /* 0x000fc400078e0219 */
[----:B------:R-:W-:-:S03]  /*7a50*/  VIADD R25, R25, 0x8 ;  /* 0x0000000819197836 */ /* 0x000fc60000000000 */
[----:B------:R-:W-:-:S05]  /*7a60*/  LEA R31, R31, UR9, 0x1 ;  /* 0x000000091f1f7c11 */ /* 0x000fca000f8e08ff */
[----:B------:R-:W1:Y:S04]  /*7a70*/  LDS.U16 R33, [R31] ;  /* 0x000000001f217984 */ /* 0x000e680000000400 */
[----:B------:R-:W1:Y:S04]  /*7a80*/  LDS.U16 R34, [R31+0x2] ;  /* 0x000002001f227984 */ /* 0x000e680000000400 */
[----:B0-----:R-:W0:Y:S04]  /*7a90*/  LDS.U16 R18, [R31+0xa] ;  /* 0x00000a001f127984 */ /* 0x001e280000000400 */
[----:B------:R-:W0:Y:S01]  /*7aa0*/  LDS.U16 R19, [R31+0xc] ;  /* 0x00000c001f137984 */ /* 0x000e220000000400 */
[----:B-1----:R-:W-:-:S02]  /*7ab0*/  HADD2.F32 R33, -RZ, R33.H0_H0 ;  /* 0x20000021ff217230 */ /* 0x002fc40000004100 */
[----:B------:R-:W-:Y:S02]  /*7ac0*/  HADD2.F32 R34, -RZ, R34.H0_H0 ;  /* 0x20000022ff227230 */ /* 0x000fe40000004100 */
[----:B0-----:R-:W-:Y:S02]  /*7ad0*/  HADD2.F32 R18, -RZ, R18.H0_H0 ;  /* 0x20000012ff127230 */ /* 0x001fe40000004100 */
[----:B------:R-:W-:Y:S02]  /*7ae0*/  HADD2.F32 R19, -RZ, R19.H0_H0 ;  /* 0x20000013ff137230 */ /* 0x000fe40000004100 */
[----:B--2---:R-:W-:Y:S02]  /*7af0*/  FFMA R33, R32, R33, R23 ;  /* 0x0000002120217223 */ /* 0x004fe40000000017 */
[----:B------:R-:W0:Y:S02]  /*7b00*/  LDS.U16 R32, [R31+0x4] ;  /* 0x000004001f207984 */ /* 0x000e240000000400 */
[----:B---3--:R-:W-:-:S02]  /*7b10*/  FFMA R33, R30, R34, R33 ;  /* 0x000000221e217223 */ /* 0x008fc40000000021 */
[----:B------:R-:W1:Y:S04]  /*7b20*/  LDS.U16 R23, [R31+0x6] ;  /* 0x000006001f177984 */ /* 0x000e680000000400 */
[----:B------:R-:W2:Y:S04]  /*7b30*/  LDS.U16 R34, [R31+0x8] ;  /* 0x000008001f227984 */ /* 0x000ea80000000400 */
[----:B------:R-:W3:Y:S01]  /*7b40*/  LDS.U16 R30, [R31+0xe] ;  /* 0x00000e001f1e7984 */ /* 0x000ee20000000400 */
[----:B0-----:R-:W-:Y:S02]  /*7b50*/  HADD2.F32 R32, -RZ, R32.H0_H0 ;  /* 0x20000020ff207230 */ /* 0x001fe40000004100 */
[----:B-1----:R-:W-:-:S03]  /*7b60*/  HADD2.F32 R23, -RZ, R23.H0_H0 ;  /* 0x20000017ff177230 */ /* 0x002fc60000004100 */
[----:B----4-:R-:W-:Y:S01]  /*7b70*/  FFMA R33, R26, R32, R33 ;  /* 0x000000201a217223 */ /* 0x010fe20000000021 */
[----:B--2---:R-:W-:-:S03]  /*7b80*/  HADD2.F32 R34, -RZ, R34.H0_H0 ;  /* 0x20000022ff227230 */ /* 0x004fc60000004100 */
[----:B-----5:R-:W-:Y:S01]  /*7b90*/  FFMA R28, R28, R23, R33 ;  /* 0x000000171c1c7223 */ /* 0x020fe20000000021 */
[----:B---3--:R-:W-:-:S03]  /*7ba0*/  HADD2.F32 R30, -RZ, R30.H0_H0 ;  /* 0x2000001eff1e7230 */ /* 0x008fc60000004100 */
[----:B------:R-:W-:-:S04]  /*7bb0*/  FFMA R27, R27, R34, R28 ;  /* 0x000000221b1b7223 */ /* 0x000fc8000000001c */
[----:B------:R-:W-:-:S04]  /*7bc0*/  FFMA R27, R24, R18, R27 ;  /* 0x00000012181b7223 */ /* 0x000fc8000000001b */
[----:B------:R-:W-:-:S04]  /*7bd0*/  FFMA R22, R22, R19, R27 ;  /* 0x0000001316167223 */ /* 0x000fc8000000001b */
[----:B------:R-:W-:-:S07]  /*7be0*/  FFMA R23, R29, R30, R22 ;  /* 0x0000001e1d177223 */ /* 0x000fce0000000016 */
.L_x_118:
[----:B------:R-:W-:Y:S05]  /*7bf0*/  BRA.U !UP1, `(.L_x_115) ;  /* 0x0000000109d07547 */ /* 0x000fea000b800000 */
[----:B------:R-:W-:Y:S02]  /*7c00*/  UIADD3 UR15, UPT, UPT, UR27, -0x1, URZ ;  /* 0xffffffff1b0f7890 */ /* 0x000fe4000fffe0ff */
[----:B------:R-:W-:Y:S02]  /*7c10*/  UISETP.NE.AND UP1, UPT, UR13, URZ, UPT ;  /* 0x000000ff0d00728c */ /* 0x000fe4000bf25270 */
[----:B------:R-:W-:-:S09]  /*7c20*/  UISETP.GE.U32.AND UP0, UPT, UR15, 0x3, UPT ;  /* 0x000000030f00788c */ /* 0x000fd2000bf06070 */
[----:B------:R-:W-:Y:S05]  /*7c30*/  BRA.U !UP0, `(.L_x_119) ;  /* 0x0000000108607547 */ /* 0x000fea000b800000 */
        /* <DEDUP_REMOVED lines=9> */
[----:B------:R-:W-:-:S02]  /*7cd0*/  IMAD R27, R17, R20, R25 ;  /* 0x00000014111b7224 */ /* 0x000fc400078e0219 */
        /* <DEDUP_REMOVED lines=14> */
.L_x_119:
[----:B------:R-:W-:Y:S05]  /*7dc0*/  BRA.U !UP1, `(.L_x_115) ;  /* 0x00000001095c7547 */ /* 0x000fea000b800000 */
[----:B------:R-:W0:Y:S01]  /*7dd0*/  LDC.64 R18, c[0x0][0x398] ;  /* 0x0000e600ff127b82 */ /* 0x000e220000000a00 */
[----:B------:R-:W-:-:S04]  /*7de0*/  IADD3 R22, P0, PT, R25, R10, RZ ;  /* 0x0000000a19167210 */ /* 0x000fc80007f1e0ff */
[----:B------:R-:W-:Y:S02]  /*7df0*/  IADD3.X R24, PT, PT, RZ, R16, RZ, P0, !PT ;  /* 0x00000010ff187210 */ /* 0x000fe400007fe4ff */
[----:B0-----:R-:W-:-:S04]  /*7e00*/  LEA R18, P0, R22, R18, 0x2 ;  /* 0x0000001216127211 */ /* 0x001fc800078010ff */
[----:B------:R-:W-:-:S05]  /*7e10*/  LEA.HI.X R19, R22, R19, R24, 0x2, P0 ;  /* 0x0000001316137211 */ /* 0x000fca00000f1418 */
[----:B------:R-:W2:Y:S01]  /*7e20*/  LDG.E.CONSTANT R22, desc[UR18][R18.64] ;  /* 0x0000001212167981 */ /* 0x000ea2000c1e9900 */
[----:B------:R-:W-:Y:S01]  /*7e30*/  IMAD R20, R17, R20, R25 ;  /* 0x0000001411147224 */ /* 0x000fe200078e0219 */
        /* <DEDUP_REMOVED lines=16> */
.L_x_115:
[----:B------:R-:W0:Y:S01]  /*7f40*/  LDC R18, c[0x0][0x3bc] ;  /* 0x0000ef00ff127b82 */ /* 0x000e220000000800 */
[----:B------:R-:W-:Y:S01]  /*7f50*/  FADD R22, -R14, R23 ;  /* 0x000000170e167221 */ /* 0x000fe20000000100 */
[----:B------:R-:W-:Y:S01]  /*7f60*/  FMUL R21, R21, R8 ;  /* 0x0000000815157220 */ /* 0x000fe20000400000 */
[----:B------:R-:W-:-:S03]  /*7f70*/  IMAD.MOV.U32 R20, RZ, RZ, RZ ;  /* 0x000000ffff147224 */ /* 0x000fc600078e00ff */
[----:B------:R-:W-:Y:S01]  /*7f80*/  FMUL R22, R22, R21 ;  /* 0x0000001516167220 */ /* 0x000fe20000400000 */
[----:B0-----:R-:W-:-:S05]  /*7f90*/  VIADD R18, R18, 0xffffffff ;  /* 0xffffffff12127836 */ /* 0x001fca0000000000 */
[----:B------:R-:W-:-:S13]  /*7fa0*/  ISETP.GE.U32.AND P0, PT, R18, 0x7, PT ;  /* 0x000000071200780c */ /* 0x000fda0003f06070 */
[----:B------:R-:W-:Y:S05]  /*7fb0*/  @!P0 BRA `(.L_x_120) ;  /* 0x0000000000c88947 */ /* 0x000fea0003800000 */
[----:B------:R-:W0:Y:S01]  /*7fc0*/  S2R R19, SR_CgaCtaId ;  /* 0x0000000000137919 */ /* 0x000e220000008800 */
[----:B------:R-:W-:Y:S02]  /*7fd0*/  MOV R18, 0x400 ;  /* 0x0000040000127802 */ /* 0x000fe40000000f00 */
[----:B------:R-:W-:-:S03]  /*7fe0*/  MOV R21, RZ ;  /* 0x000000ff00157202 */ /* 0x000fc60000000f00 */
[----:B------:R-:W-:-:S05]  /*7ff0*/  VIADD R18, R18, 0x80 ;  /* 0x0000008012127836 */ /* 0x000fca0000000000 */
[----:B0-----:R-:W-:-:S07]  /*8000*/  LEA R20, R19, R18, 0x18 ;  /* 0x0000001213147211 */ /* 0x001fce00078ec0ff */
.L_x_121:
[----:B0-----:R-:W0:Y:S01]  /*8010*/  LDCU UR15, c[0x0][0x3bc] ;  /* 0x00007780ff0f77ac */ /* 0x001e220008000800 */
[----:B------:R-:W-:-:S05]  /*8020*/  IADD3 R26, P1, PT, R21, R12, RZ ;  /* 0x0000000c151a7210 */ /* 0x000fca0007f3e0ff */
[----:B------:R-:W-:Y:S02]  /*8030*/  IMAD.X R28, RZ, RZ, R15, P1 ;  /* 0x000000ffff1c7224 */ /* 0x000fe400008e060f */
[----:B0-----:R-:W-:Y:S01]  /*8040*/  IMAD R19, R17, UR15, R21 ;  /* 0x0000000f11137c24 */ /* 0x001fe2000f8e0215 */
[----:B------:R-:W0:Y:S03]  /*8050*/  LDCU UR15, c[0x0][0x3c4] ;  /* 0x00007880ff0f77ac */ /* 0x000e260008000800 */
[----:B------:R-:W-:Y:S02]  /*8060*/  IMAD R24, R19, 0x4, R20 ;  /* 0x0000000413187824 */ /* 0x000fe400078e0214 */
[----:B------:R-:W1:Y:S03]  /*8070*/  LDC.64 R18, c[0x0][0x3a0] ;  /* 0x0000e800ff127b82 */ /* 0x000e660000000a00 */
[----:B------:R-:W2:Y:S04]  /*8080*/  LDS R33, [R24] ;  /* 0x0000000018217984 */ /* 0x000ea80000000800 */
[----:B------:R-:W3:Y:S04]  /*8090*/  LDS R35, [R24+0x4] ;  /* 0x0000040018237984 */ /* 0x000ee80000000800 */
[----:B------:R-:W4:Y:S04]  /*80a0*/  LDS R37, [R24+0x8] ;  /* 0x0000080018257984 */ /* 0x000f280000000800 */
[----:B------:R-:W5:Y:S04]  /*80b0*/  LDS R29, [R24+0xc] ;  /* 0x00000c00181d7984 */ /* 0x000f680000000800 */
[----:B------:R-:W5:Y:S04]  /*80c0*/  LDS R25, [R24+0x10] ;  /* 0x0000100018197984 */ /* 0x000f680000000800 */
[----:B------:R-:W5:Y:S01]  /*80d0*/  LDS R23, [R24+0x14] ;  /* 0x0000140018177984 */ /* 0x000f620000000800 */
[----:B------:R-:W-:Y:S01]  /*80e0*/  VIADD R21, R21, 0x8 ;  /* 0x0000000815157836 */ /* 0x000fe20000000000 */
[----:B-1----:R-:W-:-:S02]  /*80f0*/  LEA R18, P2, R26, R18, 0x2 ;  /* 0x000000121a127211 */ /* 0x002fc400078410ff */
[----:B------:R-:W1:Y:S02]  /*8100*/  LDS R27, [R24+0x18] ;  /* 0x00001800181b7984 */ /* 0x000e640000000800 */
[----:B------:R-:W-:Y:S02]  /*8110*/  LEA.HI.X R19, R26, R19, R28, 0x2, P2 ;  /* 0x000000131a137211 */ /* 0x000fe400010f141c */
[----:B------:R-:W1:Y:S01]  /*8120*/  LDS R31, [R24+0x1c] ;  /* 0x00001c00181f7984 */ /* 0x000e620000000800 */
[----:B------:R-:W-:Y:S01]  /*8130*/  ISETP.NE.AND P1, PT, R21, UR30, PT ;  /* 0x0000001e15007c0c */ /* 0x000fe2000bf25270 */
[C---:B--2---:R-:W-:Y:S01]  /*8140*/  FMUL R33, R22.reuse, R33 ;  /* 0x0000002116217220 */ /* 0x044fe20000400000 */
[----:B---3--:R-:W-:-:S03]  /*8150*/  FMUL R35, R22, R35 ;  /* 0x0000002316237220 */ /* 0x008fc60000400000 */
[----:B0-----:R-:W-:Y:S01]  /*8160*/  FMUL R33, R33, UR15 ;  /* 0x0000000f21217c20 */ /* 0x001fe20008400000 */
[----:B----4-:R-:W-:Y:S01]  /*8170*/  FMUL R37, R22, R37 ;  /* 0x0000002516257220 */ /* 0x010fe20000400000 */
[----:B------:R-:W-:-:S03]  /*8180*/  FMUL R35, R35, UR15 ;  /* 0x0000000f23237c20 */ /* 0x000fc60008400000 */
[----:B------:R0:W-:Y:S01]  /*8190*/  REDG.E.ADD.F32.FTZ.RN.STRONG.GPU desc[UR18][R18.64], R33 ;  /* 0x00000021120079a6 */ /* 0x0001e2000c12f312 */
[C---:B-----5:R-:W-:Y:S01]  /*81a0*/  FMUL R29, R22.reuse, R29 ;  /* 0x0000001d161d7220 */ /* 0x060fe20000400000 */
[----:B------:R-:W-:Y:S02]  /*81b0*/  FMUL R37, R37, UR15 ;  /* 0x0000000f25257c20 */ /* 0x000fe40008400000 */
[----:B------:R0:W-:Y:S01]  /*81c0*/  REDG.E.ADD.F32.FTZ.RN.STRONG.GPU desc[UR18][R18.64+0x4], R35 ;  /* 0x00000423120079a6 */ /* 0x0001e2000c12f312 */
[C---:B------:R-:W-:Y:S01]  /*81d0*/  FMUL R25, R22.reuse, R25 ;  /* 0x0000001916197220 */ /* 0x040fe20000400000 */
[----:B------:R-:W-:Y:S02]  /*81e0*/  FMUL R29, R29, UR15 ;  /* 0x0000000f1d1d7c20 */ /* 0x000fe40008400000 */
[----:B------:R0:W-:Y:S01]  /*81f0*/  REDG.E.ADD.F32.FTZ.RN.STRONG.GPU desc[UR18][R18.64+0x8], R37 ;  /* 0x00000825120079a6 */ /* 0x0001e2000c12f312 */
[----:B------:R-:W-:Y:S01]  /*8200*/  FMUL R23, R22, R23 ;  /* 0x0000001716177220 */ /* 0x000fe20000400000 */
[----:B------:R-:W-:-:S02]  /*8210*/  FMUL R25, R25, UR15 ;  /* 0x0000000f19197c20 */ /* 0x000fc40008400000 */
[----:B------:R0:W-:Y:S01]  /*8220*/  REDG.E.ADD.F32.FTZ.RN.STRONG.GPU desc[UR18][R18.64+0xc], R29 ;  /* 0x00000c1d120079a6 */ /* 0x0001e2000c12f312 */
[C---:B-1----:R-:W-:Y:S01]  /*8230*/  FMUL R27, R22.reuse, R27 ;  /* 0x0000001b161b7220 */ /* 0x042fe20000400000 */
[----:B------:R-:W-:Y:S02]  /*8240*/  FMUL R23, R23, UR15 ;  /* 0x0000000f17177c20 */ /* 0x000fe40008400000 */
[----:B------:R0:W-:Y:S01]  /*8250*/  REDG.E.ADD.F32.FTZ.RN.STRONG.GPU desc[UR18][R18.64+0x10], R25 ;  /* 0x00001019120079a6 */ /* 0x0001e2000c12f312 */
[----:B------:R-:W-:Y:S01]  /*8260*/  FMUL R31, R22, R31 ;  /* 0x0000001f161f7220 */ /* 0x000fe20000400000 */
[----:B------:R-:W-:Y:S02]  /*8270*/  FMUL R27, R27, UR15 ;  /* 0x0000000f1b1b7c20 */ /* 0x000fe40008400000 */
[----:B------:R0:W-:Y:S01]  /*8280*/  REDG.E.ADD.F32.FTZ.RN.STRONG.GPU desc[UR18][R18.64+0x14], R23 ;  /* 0x00001417120079a6 */ /* 0x0001e2000c12f312 */
[----:B------:R-:W-:-:S03]  /*8290*/  FMUL R31, R31, UR15 ;  /* 0x0000000f1f1f7c20 */ /* 0x000fc60008400000 */
[----:B------:R0:W-:Y:S04]  /*82a0*/  REDG.E.ADD.F32.FTZ.RN.STRONG.GPU desc[UR18][R18.64+0x18], R27 ;  /* 0x0000181b120079a6 */ /* 0x0001e8000c12f312 */
[----:B------:R0:W-:Y:S01]  /*82b0*/  REDG.E.ADD.F32.FTZ.RN.STRONG.GPU desc[UR18][R18.64+0x1c], R31 ;  /* 0x00001c1f120079a6 */ /* 0x0001e2000c12f312 */
[----:B------:R-:W-:Y:S05]  /*82c0*/  @P1 BRA `(.L_x_121) ;  /* 0xfffffffc00501947 */ /* 0x000fea000383ffff */
[----:B------:R-:W-:-:S07]  /*82d0*/  MOV R20, UR30 ;  /* 0x0000001e00147c02 */ /* 0x000fce0008000f00 */
.L_x_120:
[----:B------:R-:W-:-:S13]  /*82e0*/  ISETP.NE.AND P1, PT, RZ, UR24, PT ;  /* 0x00000018ff007c0c */ /* 0x000fda000bf25270 */
[----:B------:R-:W-:Y:S05]  /*82f0*/  @!P1 BRA `(.L_x_122) ;  /* 0x0000000400389947 */ /* 0x000fea0003800000 */
[----:B------:R-:W-:Y:S02]  /*8300*/  UIADD3 UR15, UPT, UPT, UR24, -0x1, URZ ;  /* 0xffffffff180f7890 */ /* 0x000fe4000fffe0ff */
[----:B------:R-:W-:Y:S02]  /*8310*/  UISETP.NE.AND UP1, UPT, UR29, URZ, UPT ;  /* 0x000000ff1d00728c */ /* 0x000fe4000bf25270 */
[----:B------:R-:W-:-:S09]  /*8320*/  UISETP.GE.U32.AND UP0, UPT, UR15, 0x3, UPT ;  /* 0x000000030f00788c */ /* 0x000fd2000bf06070 */
[----:B------:R-:W-:Y:S05]  /*8330*/  BRA.U !UP0, `(.L_x_123) ;  /* 0x0000000108787547 */ /* 0x000fea000b800000 */
[----:B------:R-:W1:Y:S01]  /*8340*/  S2UR UR16, SR_CgaCtaId ;  /* 0x00000000001079c3 */ /* 0x000e620000008800 */
[----:B------:R-:W0:Y:S01]  /*8350*/  LDCU UR17, c[0x0][0x3bc] ;  /* 0x00007780ff1177ac */ /* 0x000e220008000800 */
[----:B------:R-:W-:Y:S01]  /*8360*/  IADD3 R24, P2, PT, R20, R12, RZ ;  /* 0x0000000c14187210 */ /* 0x000fe20007f5e0ff */
[----:B------:R-:W-:Y:S02]  /*8370*/  UMOV UR15, 0x400 ;  /* 0x00000400000f7882 */ /* 0x000fe40000000000 */
[----:B------:R-:W-:Y:S02]  /*8380*/  UIADD3 UR15, UPT, UPT, UR15, 0x80, URZ ;  /* 0x000000800f0f7890 */ /* 0x000fe4000fffe0ff */
[----:B------:R-:W-:Y:S02]  /*8390*/  IMAD.X R26, RZ, RZ, R15, P2 ;  /* 0x000000ffff1a7224 */ /* 0x000fe400010e060f */
[----:B0-----:R-:W-:Y:S01]  /*83a0*/  IMAD R18, R17, UR17, R20 ;  /* 0x0000001111127c24 */ /* 0x001fe2000f8e0214 */
[----:B-1----:R-:W-:-:S06]  /*83b0*/  ULEA UR15, UR16, UR15, 0x18 ;  /* 0x0000000f100f7291 */ /* 0x002fcc000f8ec0ff */
[----:B------:R-:W-:Y:S02]  /*83c0*/  LEA R21, R18, UR15, 0x2 ;  /* 0x0000000f12157c11 */ /* 0x000fe4000f8e10ff */
[----:B------:R-:W0:Y:S03]  /*83d0*/  LDC.64 R18, c[0x0][0x3a0] ;  /* 0x0000e800ff127b82 */ /* 0x000e260000000a00 */
[----:B------:R-:W1:Y:S01]  /*83e0*/  LDS R23, [R21] ;  /* 0x0000000015177984 */ /* 0x000e620000000800 */
[----:B------:R-:W2:Y:S03]  /*83f0*/  LDCU UR15, c[0x0][0x3c4] ;  /* 0x00007880ff0f77ac */ /* 0x000ea60008000800 */
[----:B------:R-:W3:Y:S04]  /*8400*/  LDS R25, [R21+0x4] ;  /* 0x0000040015197984 */ /* 0x000ee80000000800 */
[----:B------:R-:W4:Y:S04]  /*8410*/  LDS R27, [R21+0x8] ;  /* 0x00000800151b7984 */ /* 0x000f280000000800 */
[----:B------:R-:W5:Y:S01]  /*8420*/  LDS R29, [R21+0xc] ;  /* 0x00000c00151d7984 */ /* 0x000f620000000800 */
[----:B0-----:R-:W-:-:S04]  /*8430*/  LEA R18, P2, R24, R18, 0x2 ;  /* 0x0000001218127211 */ /* 0x001fc800078410ff */
[----:B------:R-:W-:Y:S01]  /*8440*/  LEA.HI.X R19, R24, R19, R26, 0x2, P2 ;  /* 0x0000001318137211 */ /* 0x000fe200010f141a */
[C---:B-1----:R-:W-:Y:S01]  /*8450*/  FMUL R23, R22.reuse, R23 ;  /* 0x0000001716177220 */ /* 0x042fe20000400000 */
[----:B---3--:R-:W-:-:S03]  /*8460*/  FMUL R25, R22, R25 ;  /* 0x0000001916197220 */ /* 0x008fc60000400000 */
[----:B--2---:R-:W-:Y:S01]  /*8470*/  FMUL R23, R23, UR15 ;  /* 0x0000000f17177c20 */ /* 0x004fe20008400000 */
[----:B----4-:R-:W-:Y:S01]  /*8480*/  FMUL R27, R22, R27 ;  /* 0x0000001b161b7220 */ /* 0x010fe20000400000 */
[----:B------:R-:W-:-:S03]  /*8490*/  FMUL R25, R25, UR15 ;  /* 0x0000000f19197c20 */ /* 0x000fc60008400000 */
[----:B------:R1:W-:Y:S01]  /*84a0*/  REDG.E.ADD.F32.FTZ.RN.STRONG.GPU desc[UR18][R18.64], R23 ;  /* 0x00000017120079a6 */ /* 0x0003e2000c12f312 */
[----:B-----5:R-:W-:Y:S01]  /*84b0*/  FMUL R29, R22, R29 ;  /* 0x0000001d161d7220 */ /* 0x020fe20000400000 */
[----:B------:R-:W-:Y:S02]  /*84c0*/  FMUL R27, R27, UR15 ;  /* 0x0000000f1b1b7c20 */ /* 0x000fe40008400000 */
[----:B------:R1:W-:Y:S01]  /*84d0*/  REDG.E.ADD.F32.FTZ.RN.STRONG.GPU desc[UR18][R18.64+0x4], R25 ;  /* 0x00000419120079a6 */ /* 0x0003e2000c12f312 */
[----:B------:R-:W-:-:S03]  /*84e0*/  FMUL R29, R29, UR15 ;  /* 0x0000000f1d1d7c20 */ /* 0x000fc60008400000 */
[----:B------:R1:W-:Y:S04]  /*84f0*/  REDG.E.ADD.F32.FTZ.RN.STRONG.GPU desc[UR18][R18.64+0x8], R27 ;  /* 0x0000081b120079a6 */ /* 0x0003e8000c12f312 */
[----:B------:R1:W-:Y:S01]  /*8500*/  REDG.E.ADD.F32.FTZ.RN.STRONG.GPU desc[UR18][R18.64+0xc], R29 ;  /* 0x00000c1d120079a6 */ /* 0x0003e2000c12f312 */
[----:B------:R-:W-:-:S07]  /*8510*/  VIADD R20, R20, 0x4 ;  /* 0x0000000414147836 */ /* 0x000fce0000000000 */
.L_x_123:
[----:B------:R-:W-:Y:S05]  /*8520*/  BRA.U !UP1, `(.L_x_122) ;  /* 0x0000000109ac7547 */ /* 0x000fea000b800000 */
[----:B------:R-:W-:Y:S02]  /*8530*/  UISETP.NE.AND UP0, UPT, UR29, 0x1, UPT ;  /* 0x000000011d00788c */ /* 0x000fe4000bf05270 */
[----:B------:R-:W-:-:S07]  /*8540*/  UISETP.NE.AND UP1, UPT, UR8, URZ, UPT ;  /* 0x000000ff0800728c */ /* 0x000fce000bf25270 */
[----:B------:R-:W-:Y:S05]  /*8550*/  BRA.U !UP0, `(.L_x_124) ;  /* 0x0000000108587547 */ /* 0x000fea000b800000 */
[----:B------:R-:W2:Y:S01]  /*8560*/  S2UR UR16, SR_CgaCtaId ;  /* 0x00000000001079c3 */ /* 0x000ea20000008800 */
[----:B------:R-:W3:Y:S01]  /*8570*/  LDCU UR17, c[0x0][0x3bc] ;  /* 0x00007780ff1177ac */ /* 0x000ee20008000800 */
[----:B------:R-:W-:Y:S01]  /*8580*/  IADD3 R24, P2, PT, R20, R12, RZ ;  /* 0x0000000c14187210 */ /* 0x000fe20007f5e0ff */
[----:B------:R-:W-:Y:S02]  /*8590*/  UMOV UR15, 0x400 ;  /* 0x00000400000f7882 */ /* 0x000fe40000000000 */
[----:B------:R-:W-:Y:S02]  /*85a0*/  UIADD3 UR15, UPT, UPT, UR15, 0x80, URZ ;  /* 0x000000800f0f7890 */ /* 0x000fe4000fffe0ff */
[----:B01----:R-:W-:Y:S02]  /*85b0*/  IMAD.X R25, RZ, RZ, R15, P2 ;  /* 0x000000ffff197224 */ /* 0x003fe400010e060f */
[----:B---3--:R-:W-:Y:S01]  /*85c0*/  IMAD R18, R17, UR17, R20 ;  /* 0x0000001111127c24 */ /* 0x008fe2000f8e0214 */
[----:B--2---:R-:W-:-:S06]  /*85d0*/  ULEA UR15, UR16, UR15, 0x18 ;  /* 0x0000000f100f7291 */ /* 0x004fcc000f8ec0ff */
[----:B------:R-:W-:Y:S02]  /*85e0*/  LEA R21, R18, UR15, 0x2 ;  /* 0x0000000f12157c11 */ /* 0x000fe4000f8e10ff */
[----:B------:R-:W0:Y:S03]  /*85f0*/  LDC.64 R18, c[0x0][0x3a0] ;  /* 0x0000e800ff127b82 */ /* 0x000e260000000a00 */
[----:B------:R-:W1:Y:S01]  /*8600*/  LDS R23, [R21] ;  /* 0x0000000015177984 */ /* 0x000e620000000800 */
[----:B------:R-:W2:Y:S03]  /*8610*/  LDCU UR15, c[0x0][0x3c4] ;  /* 0x00007880ff0f77ac */ /* 0x000ea60008000800 */
[----:B------:R-:W3:Y:S01]  /*8620*/  LDS R27, [R21+0x4] ;  /* 0x00000400151b7984 */ /* 0x000ee20000000800 */
[----:B0-----:R-:W-:-:S04]  /*8630*/  LEA R18, P2, R24, R18, 0x2 ;  /* 0x0000001218127211 */ /* 0x001fc800078410ff */
[----:B------:R-:W-:Y:S01]  /*8640*/  LEA.HI.X R19, R24, R19, R25, 0x2, P2 ;  /* 0x0000001318137211 */ /* 0x000fe200010f1419 */
[C---:B-1----:R-:W-:Y:S01]  /*8650*/  FMUL R23, R22.reuse, R23 ;  /* 0x0000001716177220 */ /* 0x042fe20000400000 */
[----:B---3--:R-:W-:-:S03]  /*8660*/  FMUL R27, R22, R27 ;  /* 0x0000001b161b7220 */ /* 0x008fc60000400000 */
[----:B--2---:R-:W-:Y:S01]  /*8670*/  FMUL R23, R23, UR15 ;  /* 0x0000000f17177c20 */ /* 0x004fe20008400000 */
[----:B------:R-:W-:-:S04]  /*8680*/  FMUL R27, R27, UR15 ;  /* 0x0000000f1b1b7c20 */ /* 0x000fc80008400000 */
[----:B------:R2:W-:Y:S04]  /*8690*/  REDG.E.ADD.F32.FTZ.RN.STRONG.GPU desc[UR18][R18.64], R23 ;  /* 0x00000017120079a6 */ /* 0x0005e8000c12f312 */
[----:B------:R2:W-:Y:S01]  /*86a0*/  REDG.E.ADD.F32.FTZ.RN.STRONG.GPU desc[UR18][R18.64+0x4], R27 ;  /* 0x0000041b120079a6 */ /* 0x0005e2000c12f312 */
[----:B------:R-:W-:-:S07]  /*86b0*/  IADD3 R20, PT, PT, R20, 0x2, RZ ;  /* 0x0000000214147810 */ /* 0x000fce0007ffe0ff */
.L_x_124:
[----:B------:R-:W-:Y:S05]  /*86c0*/  BRA.U !UP1, `(.L_x_122) ;  /* 0x0000000109447547 */ /* 0x000fea000b800000 */
[----:B------:R-:W3:Y:S01]  /*86d0*/  S2UR UR16, SR_CgaCtaId ;  /* 0x00000000001079c3 */ /* 0x000ee20000008800 */
[----:B------:R-:W4:Y:S01]  /*86e0*/  LDCU UR17, c[0x0][0x3bc] ;  /* 0x00007780ff1177ac */ /* 0x000f220008000800 */
[----:B------:R-:W-:Y:S01]  /*86f0*/  IADD3 R21, P2, PT, R20, R12, RZ ;  /* 0x0000000c14157210 */ /* 0x000fe20007f5e0ff */
[----:B------:R-:W-:Y:S02]  /*8700*/  UMOV UR15, 0x400 ;  /* 0x00000400000f7882 */ /* 0x000fe40000000000 */
[----:B------:R-:W-:-:S03]  /*8710*/  UIADD3 UR15, UPT, UPT, UR15, 0x80, URZ ;  /* 0x000000800f0f7890 */ /* 0x000fc6000fffe0ff */
[----:B012---:R-:W0:Y:S01]  /*8720*/  LDC.64 R18, c[0x0][0x3a0] ;  /* 0x0000e800ff127b82 */ /* 0x007e220000000a00 */
[----:B------:R-:W-:Y:S02]  /*8730*/  IMAD.X R24, RZ, RZ, R15, P2 ;  /* 0x000000ffff187224 */ /* 0x000fe400010e060f */
[----:B----4-:R-:W-:Y:S01]  /*8740*/  IMAD R17, R17, UR17, R20 ;  /* 0x0000001111117c24 */ /* 0x010fe2000f8e0214 */
[----:B---3--:R-:W-:-:S06]  /*8750*/  ULEA UR15, UR16, UR15, 0x18 ;  /* 0x0000000f100f7291 */ /* 0x008fcc000f8ec0ff */
[----:B------:R-:W-:Y:S02]  /*8760*/  LEA R17, R17, UR15, 0x2 ;  /* 0x0000000f11117c11 */ /* 0x000fe4000f8e10ff */
[----:B0-----:R-:W-:-:S03]  /*8770*/  LEA R18, P2, R21, R18, 0x2 ;  /* 0x0000001215127211 */ /* 0x001fc600078410ff */
[----:B------:R-:W0:Y:S01]  /*8780*/  LDCU UR15, c[0x0][0x3c4] ;  /* 0x00007880ff0f77ac */ /* 0x000e220008000800 */
[----:B------:R-:W1:Y:S01]  /*8790*/  LDS R17, [R17] ;  /* 0x0000000011117984 */ /* 0x000e620000000800 */
[----:B------:R-:W-:Y:S01]  /*87a0*/  LEA.HI.X R19, R21, R19, R24, 0x2, P2 ;  /* 0x0000001315137211 */ /* 0x000fe200010f1418 */
[----:B-1----:R-:W-:-:S04]  /*87b0*/  FMUL R20, R22, R17 ;  /* 0x0000001116147220 */ /* 0x002fc80000400000 */
[----:B0-----:R-:W-:-:S05]  /*87c0*/  FMUL R21, R20, UR15 ;  /* 0x0000000f14157c20 */ /* 0x001fca0008400000 */
[----:B------:R3:W-:Y:S02]  /*87d0*/  REDG.E.ADD.F32.FTZ.RN.STRONG.GPU desc[UR18][R18.64], R21 ;  /* 0x00000015120079a6 */ /* 0x0007e4000c12f312 */
.L_x_122:
[----:B------:R-:W4:Y:S01]  /*87e0*/  LDCU UR15, c[0x0][0x3bc] ;  /* 0x00007780ff0f77ac */ /* 0x000f220008000800 */
[----:B0123--:R-:W-:Y:S02]  /*87f0*/  IMAD.U32 R18, RZ, RZ, UR6 ;  /* 0x00000006ff127e24 */ /* 0x00ffe4000f8e00ff */
[----:B------:R-:W-:-:S03]  /*8800*/  IMAD.MOV.U32 R23, RZ, RZ, RZ ;  /* 0x000000ffff177224 */ /* 0x000fc600078e00ff */
[----:B------:R-:W-:-:S04]  /*8810*/  IADD3 R17, PT, PT, R9, UR4, R18 ;  /* 0x0000000409117c10 */ /* 0x000fc8000fffe012 */
[----:B------:R-:W-:-:S05]  /*8820*/  SHF.R.S32.HI R18, RZ, 0x1f, R17 ;  /* 0x0000001fff127819 */ /* 0x000fca0000011411 */
[----:B----4-:R-:W-:Y:S02]  /*8830*/  IMAD R20, R18, UR15, RZ ;  /* 0x0000000f12147c24 */ /* 0x010fe4000f8e02ff */
[----:B------:R-:W-:-:S04]  /*8840*/  IMAD.WIDE.U32 R18, R17, UR15, RZ ;  /* 0x0000000f11127c25 */ /* 0x000fc8000f8e00ff */
[----:B------:R-:W-:-:S05]  /*8850*/  IMAD R17, R17, UR22, R20 ;  /* 0x0000001611117c24 */ /* 0x000fca000f8e0214 */
[----:B------:R-:W-:Y:S01]  /*8860*/  IADD3 R17, PT, PT, R19, R17, RZ ;  /* 0x0000001113117210 */ /* 0x000fe20007ffe0ff */
[----:B------:R-:W-:Y:S06]  /*8870*/  @!P0 BRA `(.L_x_125) ;  /* 0x0000000000c08947 */ /* 0x000fec0003800000 */
[----:B------:R-:W-:-:S07]  /*8880*/  IMAD.MOV.U32 R23, RZ, RZ, RZ ;  /* 0x000000ffff177224 */ /* 0x000fce00078e00ff */
.L_x_126:
[----:B0-----:R-:W0:Y:S01]  /*8890*/  LDC.64 R20, c[0x0][0x380] ;  /* 0x0000e000ff147b82 */ /* 0x001e220000000a00 */
[----:B------:R-:W-:Y:S01]  /*88a0*/  IADD3 R24, P0, PT, R23, R12, RZ ;  /* 0x0000000c17187210 */ /* 0x000fe20007f1e0ff */
[----:B------:R-:W1:Y:S04]  /*88b0*/  LDCU.64 UR16, c[0x0][0x3a8] ;  /* 0x00007500ff1077ac */ /* 0x000e680008000a00 */
[----:B------:R-:W-:Y:S01]  /*88c0*/  IMAD.X R25, RZ, RZ, R15, P0 ;  /* 0x000000ffff197224 */ /* 0x000fe200000e060f */
[----:B------:R-:W2:Y:S01]  /*88d0*/  LDCU UR15, c[0x0][0x3c4] ;  /* 0x00007880ff0f77ac */ /* 0x000ea20008000800 */
[----:B0-----:R-:W-:-:S04]  /*88e0*/  LEA R20, P0, R24, R20, 0x2 ;  /* 0x0000001418147211 */ /* 0x001fc800078010ff */
[----:B------:R-:W-:-:S05]  /*88f0*/  LEA.HI.X R21, R24, R21, R25, 0x2, P0 ;  /* 0x0000001518157211 */ /* 0x000fca00000f1419 */
[----:B------:R-:W3:Y:S04]  /*8900*/  LDG.E.CONSTANT R25, desc[UR18][R20.64] ;  /* 0x0000001214197981 */ /* 0x000ee8000c1e9900 */
[----:B------:R-:W4:Y:S04]  /*8910*/  LDG.E.CONSTANT R37, desc[UR18][R20.64+0x4] ;  /* 0x0000041214257981 */ /* 0x000f28000c1e9900 */
[----:B------:R-:W5:Y:S04]  /*8920*/  LDG.E.CONSTANT R30, desc[UR18][R20.64+0x8] ;  /* 0x00000812141e7981 */ /* 0x000f68000c1e9900 */
[----:B------:R-:W5:Y:S04]  /*8930*/  LDG.E.CONSTANT R33, desc[UR18][R20.64+0xc] ;  /* 0x00000c1214217981 */ /* 0x000f68000c1e9900 */
[----:B------:R-:W5:Y:S04]  /*8940*/  LDG.E.CONSTANT R29, desc[UR18][R20.64+0x10] ;  /* 0x00001012141d7981 */ /* 0x000f68000c1e9900 */
[----:B------:R-:W5:Y:S04]  /*8950*/  LDG.E.CONSTANT R27, desc[UR18][R20.64+0x14] ;  /* 0x00001412141b7981 */ /* 0x000f68000c1e9900 */
[----:B------:R-:W5:Y:S04]  /*8960*/  LDG.E.CONSTANT R31, desc[UR18][R20.64+0x18] ;  /* 0x00001812141f7981 */ /* 0x000f68000c1e9900 */
[----:B------:R0:W5:Y:S01]  /*8970*/  LDG.E.CONSTANT R35, desc[UR18][R20.64+0x1c] ;  /* 0x00001c1214237981 */ /* 0x000162000c1e9900 */
[----:B------:R-:W-:-:S02]  /*8980*/  IADD3 R32, P0, PT, R23, R18, RZ ;  /* 0x0000001217207210 */ /* 0x000fc40007f1e0ff */
[----:B------:R-:W-:-:S03]  /*8990*/  IADD3 R23, PT, PT, R23, 0x8, RZ ;  /* 0x0000000817177810 */ /* 0x000fc60007ffe0ff */
[----:B------:R-:W-:Y:S01]  /*89a0*/  IMAD.X R34, RZ, RZ, R17, P0 ;  /* 0x000000ffff227224 */ /* 0x000fe200000e0611 */
[----:B-1----:R-:W-:Y:S01]  /*89b0*/  LEA R24, P0, R32, UR16, 0x2 ;  /* 0x0000001020187c11 */ /* 0x002fe2000f8010ff */
[----:B---3--:R-:W-:-:S03]  /*89c0*/  FMUL R26, R22, R25 ;  /* 0x00000019161a7220 */ /* 0x008fc60000400000 */
[----:B------:R-:W-:Y:S01]  /*89d0*/  LEA.HI.X R25, R32, UR17, R34, 0x2, P0 ;  /* 0x0000001120197c11 */ /* 0x000fe200080f1422 */
[----:B----4-:R-:W-:Y:S01]  /*89e0*/  FMUL R28, R22, R37 ;  /* 0x00000025161c7220 */ /* 0x010fe20000400000 */
[----:B--2---:R-:W-:Y:S01]  /*89f0*/  FMUL R37, R26, UR15 ;  /* 0x0000000f1a257c20 */ /* 0x004fe20008400000 */
[----:B------:R-:W-:Y:S01]  /*8a00*/  ISETP.NE.AND P0, PT, R23, UR30, PT ;  /* 0x0000001e17007c0c */ /* 0x000fe2000bf05270 */
[----:B-----5:R-:W-:Y:S01]  /*8a10*/  FMUL R30, R22, R30 ;  /* 0x0000001e161e7220 */ /* 0x020fe20000400000 */
[----:B0-----:R-:W-:Y:S02]  /*8a20*/  FMUL R21, R28, UR15 ;  /* 0x0000000f1c157c20 */ /* 0x001fe40008400000 */
[----:B------:R0:W-:Y:S01]  /*8a30*/  REDG.E.ADD.F32.FTZ.RN.STRONG.GPU desc[UR18][R24.64], R37 ;  /* 0x00000025180079a6 */ /* 0x0001e2000c12f312 */
[----:B------:R-:W-:Y:S01]  /*8a40*/  FMUL R33, R22, R33 ;  /* 0x0000002116217220 */ /* 0x000fe20000400000 */
[----:B------:R-:W-:Y:S02]  /*8a50*/  FMUL R30, R30, UR15 ;  /* 0x0000000f1e1e7c20 */ /* 0x000fe40008400000 */
[----:B------:R0:W-:Y:S01]  /*8a60*/  REDG.E.ADD.F32.FTZ.RN.STRONG.GPU desc[UR18][R24.64+0x4], R21 ;  /* 0x00000415180079a6 */ /* 0x0001e2000c12f312 */
[----:B------:R-:W-:Y:S01]  /*8a70*/  FMUL R29, R22, R29 ;  /* 0x0000001d161d7220 */ /* 0x000fe20000400000 */
[----:B------:R-:W-:-:S02]  /*8a80*/  FMUL R33, R33, UR15 ;  /* 0x0000000f21217c20 */ /* 0x000fc40008400000 */
[----:B------:R0:W-:Y:S01]  /*8a90*/  REDG.E.ADD.F32.FTZ.RN.STRONG.GPU desc[UR18][R24.64+0x8], R30 ;  /* 0x0000081e180079a6 */ /* 0x0001e2000c12f312 */
[C---:B------:R-:W-:Y:S01]  /*8aa0*/  FMUL R27, R22.reuse, R27 ;  /* 0x0000001b161b7220 */ /* 0x040fe20000400000 */
        /* <DEDUP_REMOVED lines=8> */
[----:B------:R-:W-:-:S03]  /*8b30*/  FMUL R35, R35, UR15 ;  /* 0x0000000f23237c20 */ /* 0x000fc60008400000 */
[----:B------:R0:W-:Y:S04]  /*8b40*/  REDG.E.ADD.F32.FTZ.RN.STRONG.GPU desc[UR18][R24.64+0x18], R31 ;  /* 0x0000181f180079a6 */ /* 0x0001e8000c12f312 */
[----:B------:R0:W-:Y:S01]  /*8b50*/  REDG.E.ADD.F32.FTZ.RN.STRONG.GPU desc[UR18][R24.64+0x1c], R35 ;  /* 0x00001c23180079a6 */ /* 0x0001e2000c12f312 */
[----:B------:R-:W-:Y:S05]  /*8b60*/  @P0 BRA `(.L_x_126) ;  /* 0xfffffffc00480947 */ /* 0x000fea000383ffff */
[----:B------:R-:W-:-:S07]  /*8b70*/  IMAD.U32 R23, RZ, RZ, UR30 ;  /* 0x0000001eff177e24 */ /* 0x000fce000f8e00ff */
.L_x_125:
[----:B------:R-:W-:Y:S05]  /*8b80*/  @!P1 BRA `(.L_x_127) ;  /* 0x0000000400209947 */ /* 0x000fea0003800000 */
[----:B------:R-:W-:Y:S02]  /*8b90*/  UIADD3 UR15, UPT, UPT, UR24, -0x1, URZ ;  /* 0xffffffff180f7890 */ /* 0x000fe4000fffe0ff */
[----:B------:R-:W-:Y:S02]  /*8ba0*/  UISETP.NE.AND UP1, UPT, UR29, URZ, UPT ;  /* 0x000000ff1d00728c */ /* 0x000fe4000bf25270 */
[----:B------:R-:W-:-:S09]  /*8bb0*/  UISETP.GE.U32.AND UP0, UPT, UR15, 0x3, UPT ;  /* 0x000000030f00788c */ /* 0x000fd2000bf06070 */
[----:B------:R-:W-:Y:S05]  /*8bc0*/  BRA.U !UP0, `(.L_x_128) ;  /* 0x0000000108707547 */ /* 0x000fea000b800000 */
        /* <DEDUP_REMOVED lines=10> */
[----:B------:R-:W5:Y:S01]  /*8c70*/  LDG.E.CONSTANT R33, desc[UR18][R20.64+0xc] ;  /* 0x00000c1214217981 */ /* 0x000f62000c1e9900 */
[----:B------:R-:W-:-:S05]  /*8c80*/  IADD3 R25, P0, PT, R23, R18, RZ ;  /* 0x0000001217197210 */ /* 0x000fca0007f1e0ff */
[----:B------:R-:W-:Y:S01]  /*8c90*/  IMAD.X R26, RZ, RZ, R17, P0 ;  /* 0x000000ffff1a7224 */ /* 0x000fe200000e0611 */
[----:B-1----:R-:W-:-:S04]  /*8ca0*/  LEA R24, P0, R25, UR16, 0x2 ;  /* 0x0000001019187c11 */ /* 0x002fc8000f8010ff */
[----:B------:R-:W-:Y:S01]  /*8cb0*/  LEA.HI.X R25, R25, UR17, R26, 0x2, P0 ;  /* 0x0000001119197c11 */ /* 0x000fe200080f141a */
[C---:B---3--:R-:W-:Y:S01]  /*8cc0*/  FMUL R27, R22.reuse, R27 ;  /* 0x0000001b161b7220 */ /* 0x048fe20000400000 */
[----:B----4-:R-:W-:-:S03]  /*8cd0*/  FMUL R29, R22, R29 ;  /* 0x0000001d161d7220 */ /* 0x010fc60000400000 */
[----:B--2---:R-:W-:Y:S01]  /*8ce0*/  FMUL R27, R27, UR15 ;  /* 0x0000000f1b1b7c20 */ /* 0x004fe20008400000 */
[----:B-----5:R-:W-:Y:S01]  /*8cf0*/  FMUL R31, R22, R31 ;  /* 0x0000001f161f7220 */ /* 0x020fe20000400000 */
[----:B------:R-:W-:-:S03]  /*8d00*/  FMUL R29, R29, UR15 ;  /* 0x0000000f1d1d7c20 */ /* 0x000fc60008400000 */
[----:B------:R1:W-:Y:S01]  /*8d10*/  REDG.E.ADD.F32.FTZ.RN.STRONG.GPU desc[UR18][R24.64], R27 ;  /* 0x0000001b180079a6 */ /* 0x0003e2000c12f312 */
[----:B------:R-:W-:Y:S01]  /*8d20*/  FMUL R33, R22, R33 ;  /* 0x0000002116217220 */ /* 0x000fe20000400000 */
[----:B------:R-:W-:Y:S02]  /*8d30*/  FMUL R31, R31, UR15 ;  /* 0x0000000f1f1f7c20 */ /* 0x000fe40008400000 */
[----:B------:R1:W-:Y:S01]  /*8d40*/  REDG.E.ADD.F32.FTZ.RN.STRONG.GPU desc[UR18][R24.64+0x4], R29 ;  /* 0x0000041d180079a6 */ /* 0x0003e2000c12f312 */
[----:B------:R-:W-:-:S03]  /*8d50*/  FMUL R33, R33, UR15 ;  /* 0x0000000f21217c20 */ /* 0x000fc60008400000 */
[----:B------:R1:W-:Y:S04]  /*8d60*/  REDG.E.ADD.F32.FTZ.RN.STRONG.GPU desc[UR18][R24.64+0x8], R31 ;  /* 0x0000081f180079a6 */ /* 0x0003e8000c12f312 */
[----:B------:R1:W-:Y:S01]  /*8d70*/  REDG.E.ADD.F32.FTZ.RN.STRONG.GPU desc[UR18][R24.64+0xc], R33 ;  /* 0x00000c21180079a6 */ /* 0x0003e2000c12f312 */
[----:B------:R-:W-:-:S07]  /*8d80*/  IADD3 R23, PT, PT, R23, 0x4, RZ ;  /* 0x0000000417177810 */ /* 0x000fce0007ffe0ff */
.L_x_128:
[----:B------:R-:W-:Y:S05]  /*8d90*/  BRA.U !UP1, `(.L_x_127) ;  /* 0x00000001099c7547 */ /* 0x000fea000b800000 */
[----:B------:R-:W-:Y:S02]  /*8da0*/  UISETP.NE.AND UP0, UPT, UR29, 0x1, UPT ;  /* 0x000000011d00788c */ /* 0x000fe4000bf05270 */
[----:B------:R-:W-:-:S07]  /*8db0*/  UISETP.NE.AND UP1, UPT, UR8, URZ, UPT ;  /* 0x000000ff0800728c */ /* 0x000fce000bf25270 */
[----:B------:R-:W-:Y:S05]  /*8dc0*/  BRA.U !UP0, `(.L_x_129) ;  /* 0x0000000108507547 */ /* 0x000fea000b800000 */
[----:B0-----:R-:W0:Y:S01]  /*8dd0*/  LDC.64 R20, c[0x0][0x380] ;  /* 0x0000e000ff147b82 */ /* 0x001e220000000a00 */
[----:B-1----:R-:W-:Y:S01]  /*8de0*/  IADD3 R24, P0, PT, R23, R12, RZ ;  /* 0x0000000c17187210 */ /* 0x002fe20007f1e0ff */
[----:B------:R-:W1:Y:S04]  /*8df0*/  LDCU.64 UR16, c[0x0][0x3a8] ;  /* 0x00007500ff1077ac */ /* 0x000e680008000a00 */
[----:B------:R-:W-:Y:S01]  /*8e00*/  IMAD.X R25, RZ, RZ, R15, P0 ;  /* 0x000000ffff197224 */ /* 0x000fe200000e060f */
[----:B------:R-:W2:Y:S01]  /*8e10*/  LDCU UR15, c[0x0][0x3c4] ;  /* 0x00007880ff0f77ac */ /* 0x000ea20008000800 */
[----:B0-----:R-:W-:-:S04]  /*8e20*/  LEA R20, P0, R24, R20, 0x2 ;  /* 0x0000001418147211 */ /* 0x001fc800078010ff */
[----:B------:R-:W-:-:S05]  /*8e30*/  LEA.HI.X R21, R24, R21, R25, 0x2, P0 ;  /* 0x0000001518157211 */ /* 0x000fca00000f1419 */
[----:B------:R-:W3:Y:S04]  /*8e40*/  LDG.E.CONSTANT R25, desc[UR18][R20.64] ;  /* 0x0000001214197981 */ /* 0x000ee8000c1e9900 */
[----:B------:R-:W4:Y:S01]  /*8e50*/  LDG.E.CONSTANT R29, desc[UR18][R20.64+0x4] ;  /* 0x00000412141d7981 */ /* 0x000f22000c1e9900 */
[----:B------:R-:W-:-:S05]  /*8e60*/  IADD3 R27, P0, PT, R23, R18, RZ ;  /* 0x00000012171b7210 */ /* 0x000fca0007f1e0ff */
[----:B------:R-:W-:Y:S01]  /*8e70*/  IMAD.X R28, RZ, RZ, R17, P0 ;  /* 0x000000ffff1c7224 */ /* 0x000fe200000e0611 */
[----:B-1----:R-:W-:Y:S01]  /*8e80*/  LEA R24, P0, R27, UR16, 0x2 ;  /* 0x000000101b187c11 */ /* 0x002fe2000f8010ff */
[----:B---3--:R-:W-:-:S03]  /*8e90*/  FMUL R26, R22, R25 ;  /* 0x00000019161a7220 */ /* 0x008fc60000400000 */
[----:B------:R-:W-:Y:S01]  /*8ea0*/  LEA.HI.X R25, R27, UR17, R28, 0x2, P0 ;  /* 0x000000111b197c11 */ /* 0x000fe200080f141c */
[----:B----4-:R-:W-:Y:S01]  /*8eb0*/  FMUL R29, R22, R29 ;  /* 0x0000001d161d7220 */ /* 0x010fe20000400000 */
[----:B--2---:R-:W-:-:S03]  /*8ec0*/  FMUL R27, R26, UR15 ;  /* 0x0000000f1a1b7c20 */ /* 0x004fc60008400000 */
[----:B------:R-:W-:Y:S02]  /*8ed0*/  FMUL R29, R29, UR15 ;  /* 0x0000000f1d1d7c20 */ /* 0x000fe40008400000 */
[----:B------:R2:W-:Y:S04]  /*8ee0*/  REDG.E.ADD.F32.FTZ.RN.STRONG.GPU desc[UR18][R24.64], R27 ;  /* 0x0000001b180079a6 */ /* 0x0005e8000c12f312 */
[----:B------:R2:W-:Y:S01]  /*8ef0*/  REDG.E.ADD.F32.FTZ.RN.STRONG.GPU desc[UR18][R24.64+0x4], R29 ;  /* 0x0000041d180079a6 */ /* 0x0005e2000c12f312 */
[----:B------:R-:W-:-:S07]  /*8f00*/  VIADD R23, R23, 0x2 ;  /* 0x0000000217177836 */ /* 0x000fce0000000000 */
.L_x_129:
[----:B------:R-:W-:Y:S05]  /*8f10*/  BRA.U !UP1, `(.L_x_127) ;  /* 0x00000001093c7547 */ /* 0x000fea000b800000 */
[----:B0-----:R-:W0:Y:S01]  /*8f20*/  LDC.64 R20, c[0x0][0x380] ;  /* 0x0000e000ff147b82 */ /* 0x001e220000000a00 */
[----:B------:R-:W-:Y:S01]  /*8f30*/  IADD3 R19, P0, PT, R23, R12, RZ ;  /* 0x0000000c17137210 */ /* 0x000fe20007f1e0ff */
[----:B------:R-:W3:Y:S03]  /*8f40*/  LDCU.64 UR16, c[0x0][0x3a8] ;  /* 0x00007500ff1077ac */ /* 0x000ee60008000a00 */
[----:B-12---:R-:W-:Y:S01]  /*8f50*/  IADD3.X R24, PT, PT, RZ, R15, RZ, P0, !PT ;  /* 0x0000000fff187210 */ /* 0x006fe200007fe4ff */
[----:B------:R-:W1:Y:S01]  /*8f60*/  LDCU UR15, c[0x0][0x3c4] ;  /* 0x00007880ff0f77ac */ /* 0x000e620008000800 */
[----:B0-----:R-:W-:-:S04]  /*8f70*/  LEA R20, P0, R19, R20, 0x2 ;  /* 0x0000001413147211 */ /* 0x001fc800078010ff */
[----:B------:R-:W-:-:S06]  /*8f80*/  LEA.HI.X R21, R19, R21, R24, 0x2, P0 ;  /* 0x0000001513157211 */ /* 0x000fcc00000f1418 */
[----:B------:R-:W2:Y:S01]  /*8f90*/  LDG.E.CONSTANT R21, desc[UR18][R20.64] ;  /* 0x0000001214157981 */ /* 0x000ea2000c1e9900 */
[----:B------:R-:W-:-:S05]  /*8fa0*/  IADD3 R19, P0, PT, R23, R18, RZ ;  /* 0x0000001217137210 */ /* 0x000fca0007f1e0ff */
[----:B------:R-:W-:Y:S01]  /*8fb0*/  IMAD.X R24, RZ, RZ, R17, P0 ;  /* 0x000000ffff187224 */ /* 0x000fe200000e0611 */
[----:B---3--:R-:W-:-:S04]  /*8fc0*/  LEA R18, P0, R19, UR16, 0x2 ;  /* 0x0000001013127c11 */ /* 0x008fc8000f8010ff */
[----:B------:R-:W-:Y:S01]  /*8fd0*/  LEA.HI.X R19, R19, UR17, R24, 0x2, P0 ;  /* 0x0000001113137c11 */ /* 0x000fe200080f1418 */
[----:B--2---:R-:W-:-:S04]  /*8fe0*/  FMUL R22, R22, R21 ;  /* 0x0000001516167220 */ /* 0x004fc80000400000 */
[----:B-1----:R-:W-:-:S05]  /*8ff0*/  FMUL R17, R22, UR15 ;  /* 0x0000000f16117c20 */ /* 0x002fca0008400000 */
[----:B------:R3:W-:Y:S02]  /*9000*/  REDG.E.ADD.F32.FTZ.RN.STRONG.GPU desc[UR18][R18.64], R17 ;  /* 0x00000011120079a6 */ /* 0x0007e4000c12f312 */
.L_x_127:
[----:B------:R-:W-:-:S06]  /*9010*/  ULOP3.LUT UR15, UR23, 0x7e0, URZ, 0xc0, !UPT ;  /* 0x000007e0170f7892 */ /* 0x000fcc000f8ec0ff */
[----:B------:R-:W-:-:S05]  /*9020*/  VIADD R9, R9, UR15 ;  /* 0x0000000f09097c36 */ /* 0x000fca0008000000 */
[----:B------:R-:W-:-:S13]  /*9030*/  ISETP.GE.AND P0, PT, R9, UR14, PT ;  /* 0x0000000e09007c0c */ /* 0x000fda000bf06270 */
[----:B------:R-:W-:Y:S05]  /*9040*/  @!P0 BRA `(.L_x_130) ;  /* 0xffffffe000a88947 */ /* 0x000fea000383ffff */
.L_x_112:
[----:B--2---:R-:W-:Y:S05]  /*9050*/  BSYNC.RECONVERGENT B0 ;  /* 0x0000000000007941 */ /* 0x004fea0003800200 */
.L_x_111:
[----:B------:R-:W-:Y:S01]  /*9060*/  UISETP.LT.AND UP0, UPT, UR11, 0x10, UPT ;  /* 0x000000100b00788c */ /* 0x000fe2000bf01270 */
[----:B------:R-:W-:Y:S01]  /*9070*/  BAR.SYNC.DEFER_BLOCKING 0x0 ;  /* 0x0000000000007b1d */ /* 0x000fe20000010000 */
[----:B------:R-:W-:Y:S02]  /*9080*/  UIADD3 UR7, UPT, UPT, UR7, 0x1, URZ ;  /* 0x0000000107077890 */ /* 0x000fe4000fffe0ff */
[----:B------:R-:W-:-:S04]  /*9090*/  USEL UR14, UR11, 0x10, UP0 ;  /* 0x000000100b0e7887 */ /* 0x000fc80008000000 */
[----:B------:R-:W-:-:S04]  /*90a0*/  UISETP.LT.AND UP0, UPT, UR14, 0x1, UPT ;  /* 0x000000010e00788c */ /* 0x000fc8000bf01270 */
[----:B------:R-:W-:-:S04]  /*90b0*/  USEL UR14, UR14, 0x1, !UP0 ;  /* 0x000000010e0e7887 */ /* 0x000fc8000c000000 */
[----:B------:R-:W-:-:S09]  /*90c0*/  UISETP.NE.AND UP0, UPT, UR7, UR14, UPT ;  /* 0x0000000e0700728c */ /* 0x000fd2000bf05270 */
[----:B------:R-:W-:Y:S05]  /*90d0*/  BRA.U UP0, `(.L_x_131) ;  /* 0xffffffdd008c7547 */ /* 0x000fea000b83ffff */
.L_x_110:
[----:B------:R-:W-:-:S04]  /*90e0*/  UIADD3 UR6, UPT, UPT, UR6, 0x10, URZ ;  /* 0x0000001006067890 */ /* 0x000fc8000fffe0ff */
[----:B------:R-:W-:-:S09]  /*90f0*/  UISETP.GE.AND UP0, UPT, UR6, UR32, UPT ;  /* 0x000000200600728c */ /* 0x000fd2000bf06270 */
[----:B------:R-:W-:Y:S05]  /*9100*/  BRA.U !UP0, `(.L_x_132) ;  /* 0xffffffcd08447547 */ /* 0x000fea000b83ffff */
.L_x_96:
[----:B------:R-:W5:Y:S01]  /*9110*/  LDCU UR6, c[0x0][0x3c8] ;  /* 0x00007900ff0677ac */ /* 0x000f620008000800 */
[----:B------:R-:W-:Y:S02]  /*9120*/  UIADD3 UR5, UPT, UPT, UR5, 0x10, URZ ;  /* 0x0000001005057890 */ /* 0x000fe4000fffe0ff */
[----:B------:R-:W-:Y:S02]  /*9130*/  UIADD3 UR11, UPT, UPT, UR11, -0x10, URZ ;  /* 0xfffffff00b0b7890 */ /* 0x000fe4000fffe0ff */
[----:B-----5:R-:W-:-:S09]  /*9140*/  UISETP.GE.AND UP0, UPT, UR5, UR6, UPT ;  /* 0x000000060500728c */ /* 0x020fd2000bf06270 */
[----:B------:R-:W-:Y:S05]  /*9150*/  BRA.U !UP0, `(.L_x_133) ;  /* 0xffffffcd08007547 */ /* 0x000fea000b83ffff */
.L_x_95:
[----:B------:R-:W5:Y:S01]  /*9160*/  LDCU UR5, c[0x0][0x3cc] ;  /* 0x00007980ff0577ac */ /* 0x000f620008000800 */
[----:B------:R-:W0:Y:S01]  /*9170*/  LDCU UR6, c[0x0][0x3b8] ;  /* 0x00007700ff0677ac */ /* 0x000e220008000800 */
[----:B-----5:R-:W-:-:S04]  /*9180*/  UIADD3 UR4, UPT, UPT, UR4, UR5, URZ ;  /* 0x0000000504047290 */ /* 0x020fc8000fffe0ff */
[----:B0-----:R-:W-:-:S09]  /*9190*/  UISETP.GE.AND UP0, UPT, UR4, UR6, UPT ;  /* 0x000000060400728c */ /* 0x001fd2000bf06270 */
[----:B------:R-:W-:Y:S05]  /*91a0*/  BRA.U !UP0, `(.L_x_134) ;  /* 0xffffffc508d47547 */ /* 0x000fea000b83ffff */
[----:B--2---:R-:W-:Y:S05]  /*91b0*/  EXIT ;  /* 0x000000000000794d */ /* 0x004fea0003800000 */
.L_x_20:
[----:B------:R-:W-:-:S07]  /*91c0*/  IMAD.MOV.U32 R16, RZ, RZ, -0x1 ;  /* 0xffffffffff107424 */ /* 0x000fce00078e00ff */
[----:B------:R-:W-:Y:S05]  /*91d0*/  WARPSYNC.COLLECTIVE R16, `(.L_x_135) ;  /* 0x0000000010087348 */ /* 0x000fea0003c00000 */
[----:B------:R-:W-:Y:S01]  /*91e0*/  NOP ;  /* 0x0000000000007918 */ /* 0x000fe20000000000 */
[----:B------:R-:W-:Y:S05]  /*91f0*/  ENDCOLLECTIVE ;  /* 0x000000000000791b */ /* 0x000fea0003800000 */
.L_x_135:
[----:B------:R-:W-:Y:S05]  /*9200*/  BRA `(.L_x_136) ;  /* 0xffffff80004c7947 */ /* 0x000fea000383ffff */
.L_x_23:
[----:B------:R-:W-:Y:S01]  /*9210*/  BSSY B0, `(.L_x_137) ;  /* 0x0000005000007945 */ /* 0x000fe20003800000 */
[----:B------:R-:W-:-:S07]  /*9220*/  MOV R16, 0xffffffff ;  /* 0xffffffff00107802 */ /* 0x000fce0000000f00 */
[----:B0-----:R-:W-:Y:S05]  /*9230*/  WARPSYNC.COLLECTIVE R16, `(.L_x_138) ;  /* 0x0000000010087348 */ /* 0x001fea0003c00000 */
[----:B------:R-:W-:Y:S01]  /*9240*/  NOP ;  /* 0x0000000000007918 */ /* 0x000fe20000000000 */
[----:B0-----:R-:W-:Y:S05]  /*9250*/  ENDCOLLECTIVE ;  /* 0x000000000000791b */ /* 0x001fea0003800000 */
.L_x_138:
[----:B------:R-:W-:Y:S05]  /*9260*/  BSYNC B0 ;  /* 0x0000000000007941 */ /* 0x000fea0003800000 */
.L_x_137:
[----:B------:R-:W-:Y:S05]  /*9270*/  BRA `(.L_x_139) ;  /* 0xffffff8400287947 */ /* 0x000fea000383ffff */
.L_x_31:
[----:B--2---:R-:W-:Y:S01]  /*9280*/  IMAD.MOV.U32 R21, RZ, RZ, R9 ;  /* 0x000000ffff157224 */ /* 0x004fe200078e0009 */
[----:B------:R-:W-:Y:S01]  /*9290*/  MOV R16, 0xffffffff ;  /* 0xffffffff00107802 */ /* 0x000fe20000000f00 */
[----:B------:R-:W-:Y:S02]  /*92a0*/  IMAD.MOV.U32 R20, RZ, RZ, 0x10 ;  /* 0x00000010ff147424 */ /* 0x000fe400078e00ff */
[----:B------:R-:W-:-:S07]  /*92b0*/  IMAD.MOV.U32 R23, RZ, RZ, 0x1f ;  /* 0x0000001fff177424 */ /* 0x000fce00078e00ff */
[----:B01----:R-:W-:Y:S05]  /*92c0*/  WARPSYNC.COLLECTIVE R16, `(.L_x_140) ;  /* 0x0000000010087348 */ /* 0x003fea0003c00000 */
[----:B------:R2:W3:Y:S02]  /*92d0*/  SHFL.DOWN P2, R17, R21, R20, R23 ;  /* 0x0800001415117389 */ /* 0x0004e40000040017 */
[----:B0123--:R-:W-:Y:S05]  /*92e0*/  ENDCOLLECTIVE ;  /* 0x000000000000791b */ /* 0x00ffea0003800000 */
.L_x_140:
[----:B------:R-:W-:Y:S02]  /*92f0*/  IMAD.MOV.U32 R20, RZ, RZ, 0x8 ;  /* 0x00000008ff147424 */ /* 0x000fe400078e00ff */
[----:B------:R-:W-:-:S05]  /*9300*/  IMAD.MOV.U32 R10, RZ, RZ, R17 ;  /* 0x000000ffff0a7224 */ /* 0x000fca00078e0011 */
[----:B------:R-:W-:-:S05]  /*9310*/  FMNMX R10, R10, R9, !PT ;  /* 0x000000090a0a7209 */ /* 0x000fca0007800000 */
[----:B------:R-:W-:-:S07]  /*9320*/  IMAD.MOV.U32 R21, RZ, RZ, R10 ;  /* 0x000000ffff157224 */ /* 0x000fce00078e000a */
[----:B------:R-:W-:Y:S05]  /*9330*/  WARPSYNC.COLLECTIVE R16, `(.L_x_141) ;  /* 0x0000000010087348 */ /* 0x000fea0003c00000 */
[----:B------:R0:W1:Y:S02]  /*9340*/  SHFL.DOWN P2, R17, R21, R20, R23 ;  /* 0x0800001415117389 */ /* 0x0000640000040017 */
[----:B01----:R-:W-:Y:S05]  /*9350*/  ENDCOLLECTIVE ;  /* 0x000000000000791b */ /* 0x003fea0003800000 */
.L_x_141:
[----:B------:R-:W-:Y:S01]  /*9360*/  IMAD.MOV.U32 R20, RZ, RZ, 0x4 ;  /* 0x00000004ff147424 */ /* 0x000fe200078e00ff */
[----:B------:R-:W-:-:S04]  /*9370*/  MOV R11, R17 ;  /* 0x00000011000b7202 */ /* 0x000fc80000000f00 */
[----:B------:R-:W-:-:S05]  /*9380*/  FMNMX R11, R10, R11, !PT ;  /* 0x0000000b0a0b7209 */ /* 0x000fca0007800000 */
[----:B------:R-:W-:-:S07]  /*9390*/  IMAD.MOV.U32 R21, RZ, RZ, R11 ;  /* 0x000000ffff157224 */ /* 0x000fce00078e000b */
[----:B------:R-:W-:Y:S05]  /*93a0*/  WARPSYNC.COLLECTIVE R16, `(.L_x_142) ;  /* 0x0000000010087348 */ /* 0x000fea0003c00000 */
[----:B------:R0:W1:Y:S02]  /*93b0*/  SHFL.DOWN P2, R17, R21, R20, R23 ;  /* 0x0800001415117389 */ /* 0x0000640000040017 */
[----:B01----:R-:W-:Y:S05]  /*93c0*/  ENDCOLLECTIVE ;  /* 0x000000000000791b */ /* 0x003fea0003800000 */
.L_x_142:
[----:B------:R-:W-:Y:S02]  /*93d0*/  IMAD.MOV.U32 R20, RZ, RZ, 0x2 ;  /* 0x00000002ff147424 */ /* 0x000fe400078e00ff */
[----:B------:R-:W-:-:S05]  /*93e0*/  IMAD.MOV.U32 R12, RZ, RZ, R17 ;  /* 0x000000ffff0c7224 */ /* 0x000fca00078e0011 */
[----:B------:R-:W-:-:S04]  /*93f0*/  FMNMX R12, R11, R12, !PT ;  /* 0x0000000c0b0c7209 */ /* 0x000fc80007800000 */
[----:B------:R-:W-:-:S07]  /*9400*/  MOV R21, R12 ;  /* 0x0000000c00157202 */ /* 0x000fce0000000f00 */
[----:B------:R-:W-:Y:S05]  /*9410*/  WARPSYNC.COLLECTIVE R16, `(.L_x_143) ;  /* 0x0000000010087348 */ /* 0x000fea0003c00000 */
[----:B------:R0:W1:Y:S02]  /*9420*/  SHFL.DOWN P2, R17, R21, R20, R23 ;  /* 0x0800001415117389 */ /* 0x0000640000040017 */
[----:B01----:R-:W-:Y:S05]  /*9430*/  ENDCOLLECTIVE ;  /* 0x000000000000791b */ /* 0x003fea0003800000 */
.L_x_143:
[----:B------:R-:W-:Y:S01]  /*9440*/  MOV R20, 0x1 ;  /* 0x0000000100147802 */ /* 0x000fe20000000f00 */
[----:B------:R-:W-:-:S05]  /*9450*/  IMAD.MOV.U32 R13, RZ, RZ, R17 ;  /* 0x000000ffff0d7224 */ /* 0x000fca00078e0011 */
[----:B------:R-:W-:-:S05]  /*9460*/  FMNMX R13, R12, R13, !PT ;  /* 0x0000000d0c0d7209 */ /* 0x000fca0007800000 */
[----:B------:R-:W-:-:S07]  /*9470*/  IMAD.MOV.U32 R21, RZ, RZ, R13 ;  /* 0x000000ffff157224 */ /* 0x000fce00078e000d */
[----:B------:R-:W-:Y:S05]  /*9480*/  WARPSYNC.COLLECTIVE R16, `(.L_x_144) ;  /* 0x0000000010087348 */ /* 0x000fea0003c00000 */
[----:B------:R0:W1:Y:S02]  /*9490*/  SHFL.DOWN P2, R17, R21, R20, R23 ;  /* 0x0800001415117389 */ /* 0x0000640000040017 */
[----:B01----:R-:W-:Y:S05]  /*94a0*/  ENDCOLLECTIVE ;  /* 0x000000000000791b */ /* 0x003fea0003800000 */
.L_x_144:
[----:B------:R-:W-:Y:S01]  /*94b0*/  IMAD.MOV.U32 R14, RZ, RZ, R17 ;  /* 0x000000ffff0e7224 */ /* 0x000fe200078e0011 */
[----:B------:R-:W-:Y:S06]  /*94c0*/  BRA `(.L_x_145) ;  /* 0xffffff88004c7947 */ /* 0x000fec000383ffff */
.L_x_37:
[----:B---3--:R-:W-:Y:S01]  /*94d0*/  IMAD.MOV.U32 R21, RZ, RZ, R12 ;  /* 0x000000ffff157224 */ /* 0x008fe200078e000c */
[----:B------:R-:W-:Y:S01]  /*94e0*/  MOV R23, 0x1f ;  /* 0x0000001f00177802 */ /* 0x000fe20000000f00 */
[----:B------:R-:W-:Y:S02]  /*94f0*/  IMAD.MOV.U32 R20, RZ, RZ, 0x10 ;  /* 0x00000010ff147424 */ /* 0x000fe400078e00ff */
[----:B0-----:R-:W-:-:S07]  /*9500*/  IMAD.MOV.U32 R16, RZ, RZ, -0x1 ;  /* 0xffffffffff107424 */ /* 0x001fce00078e00ff */
[----:B-12---:R-:W-:Y:S05]  /*9510*/  WARPSYNC.COLLECTIVE R16, `(.L_x_146) ;  /* 0x0000000010087348 */ /* 0x006fea0003c00000 */
[----:B------:R0:W3:Y:S02]  /*9520*/  SHFL.DOWN P2, R17, R21, R20, R23 ;  /* 0x0800001415117389 */ /* 0x0000e40000040017 */
[----:B0123--:R-:W-:Y:S05]  /*9530*/  ENDCOLLECTIVE ;  /* 0x000000000000791b */ /* 0x00ffea0003800000 */
.L_x_146:
[----:B------:R-:W-:Y:S01]  /*9540*/  MOV R20, 0x8 ;  /* 0x0000000800147802 */ /* 0x000fe20000000f00 */
[----:B------:R-:W-:-:S04]  /*9550*/  IMAD.MOV.U32 R13, RZ, RZ, R17 ;  /* 0x000000ffff0d7224 */ /* 0x000fc800078e0011 */
[----:B------:R-:W-:-:S04]  /*9560*/  FADD R13, R13, R12 ;  /* 0x0000000c0d0d7221 */ /* 0x000fc80000000000 */
[----:B------:R-:W-:-:S07]  /*9570*/  IMAD.MOV.U32 R21, RZ, RZ, R13 ;  /* 0x000000ffff157224 */ /* 0x000fce00078e000d */
[----:B------:R-:W-:Y:S05]  /*9580*/  WARPSYNC.COLLECTIVE R16, `(.L_x_147) ;  /* 0x0000000010087348 */ /* 0x000fea0003c00000 */
[----:B------:R0:W1:Y:S02]  /*9590*/  SHFL.DOWN P2, R17, R21, R20, R23 ;  /* 0x0800001415117389 */ /* 0x0000640000040017 */
[----:B01----:R-:W-:Y:S05]  /*95a0*/  ENDCOLLECTIVE ;  /* 0x000000000000791b */ /* 0x003fea0003800000 */
.L_x_147:
[----:B------:R-:W-:Y:S02]  /*95b0*/  IMAD.MOV.U32 R20, RZ, RZ, 0x4 ;  /* 0x00000004ff147424 */ /* 0x000fe400078e00ff */
[----:B------:R-:W-:-:S04]  /*95c0*/  IMAD.MOV.U32 R14, RZ, RZ, R17 ;  /* 0x000000ffff0e7224 */ /* 0x000fc800078e0011 */
[----:B------:R-:W-:-:S04]  /*95d0*/  FADD R14, R13, R14 ;  /* 0x0000000e0d0e7221 */ /* 0x000fc80000000000 */
[----:B------:R-:W-:-:S07]  /*95e0*/  IMAD.MOV.U32 R21, RZ, RZ, R14 ;  /* 0x000000ffff157224 */ /* 0x000fce00078e000e */
[----:B------:R-:W-:Y:S05]  /*95f0*/  WARPSYNC.COLLECTIVE R16, `(.L_x_148) ;  /* 0x0000000010087348 */ /* 0x000fea0003c00000 */
[----:B------:R0:W1:Y:S02]  /*9600*/  SHFL.DOWN P2, R17, R21, R20, R23 ;  /* 0x0800001415117389 */ /* 0x0000640000040017 */
[----:B01----:R-:W-:Y:S05]  /*9610*/  ENDCOLLECTIVE ;  /* 0x000000000000791b */ /* 0x003fea0003800000 */
.L_x_148:
[----:B------:R-:W-:Y:S01]  /*9620*/  IMAD.MOV.U32 R20, RZ, RZ, 0x2 ;  /* 0x00000002ff147424 */ /* 0x000fe200078e00ff */
[----:B------:R-:W-:-:S05]  /*9630*/  MOV R15, R17 ;  /* 0x00000011000f7202 */ /* 0x000fca0000000f00 */
[----:B------:R-:W-:-:S04]  /*9640*/  FADD R15, R14, R15 ;  /* 0x0000000f0e0f7221 */ /* 0x000fc80000000000 */
[----:B------:R-:W-:-:S07]  /*9650*/  IMAD.MOV.U32 R21, RZ, RZ, R15 ;  /* 0x000000ffff157224 */ /* 0x000fce00078e000f */
[----:B------:R-:W-:Y:S05]  /*9660*/  WARPSYNC.COLLECTIVE R16, `(.L_x_149) ;  /* 0x0000000010087348 */ /* 0x000fea0003c00000 */
[----:B------:R0:W1:Y:S02]  /*9670*/  SHFL.DOWN P2, R17, R21, R20, R23 ;  /* 0x0800001415117389 */ /* 0x0000640000040017 */
[----:B01----:R-:W-:Y:S05]  /*9680*/  ENDCOLLECTIVE ;  /* 0x000000000000791b */ /* 0x003fea0003800000 */
.L_x_149:
[----:B------:R-:W-:Y:S02]  /*9690*/  IMAD.MOV.U32 R20, RZ, RZ, 0x1 ;  /* 0x00000001ff147424 */ /* 0x000fe400078e00ff */
[----:B------:R-:W-:-:S04]  /*96a0*/  IMAD.MOV.U32 R18, RZ, RZ, R17 ;  /* 0x000000ffff127224 */ /* 0x000fc800078e0011 */
[----:B------:R-:W-:-:S05]  /*96b0*/  FADD R18, R15, R18 ;  /* 0x000000120f127221 */ /* 0x000fca0000000000 */
[----:B------:R-:W-:-:S07]  /*96c0*/  MOV R21, R18 ;  /* 0x0000001200157202 */ /* 0x000fce0000000f00 */
[----:B------:R-:W-:Y:S05]  /*96d0*/  WARPSYNC.COLLECTIVE R16, `(.L_x_150) ;  /* 0x0000000010087348 */ /* 0x000fea0003c00000 */
[----:B------:R0:W1:Y:S02]  /*96e0*/  SHFL.DOWN P2, R17, R21, R20, R23 ;  /* 0x0800001415117389 */ /* 0x0000640000040017 */
[----:B01----:R-:W-:Y:S05]  /*96f0*/  ENDCOLLECTIVE ;  /* 0x000000000000791b */ /* 0x003fea0003800000 */
.L_x_150:
[----:B------:R-:W-:Y:S05]  /*9700*/  BRA `(.L_x_151) ;  /* 0xffffff8800dc7947 */ /* 0x000fea000383ffff */
.L_x_54:
[----:B------:R-:W-:-:S07]  /*9710*/  IMAD.MOV.U32 R16, RZ, RZ, -0x1 ;  /* 0xffffffffff107424 */ /* 0x000fce00078e00ff */
[----:B------:R-:W-:Y:S05]  /*9720*/  WARPSYNC.COLLECTIVE R16, `(.L_x_152) ;  /* 0x0000000010087348 */ /* 0x000fea0003c00000 */
[----:B------:R-:W-:Y:S01]  /*9730*/  NOP ;  /* 0x0000000000007918 */ /* 0x000fe20000000000 */
[----:B------:R-:W-:Y:S05]  /*9740*/  ENDCOLLECTIVE ;  /* 0x000000000000791b */ /* 0x000fea0003800000 */
.L_x_152:
[----:B------:R-:W-:Y:S05]  /*9750*/  BRA `(.L_x_153) ;  /* 0xffffff9800247947 */ /* 0x000fea000383ffff */
.L_x_60:
[----:B------:R-:W-:Y:S01]  /*9760*/  BSSY B0, `(.L_x_154) ;  /* 0x0000005000007945 */ /* 0x000fe20003800000 */
[----:B------:R-:W-:-:S07]  /*9770*/  IMAD.MOV.U32 R16, RZ, RZ, -0x1 ;  /* 0xffffffffff107424 */ /* 0x000fce00078e00ff */
[----:B------:R-:W-:Y:S05]  /*9780*/  WARPSYNC.COLLECTIVE R16, `(.L_x_155) ;  /* 0x0000000010087348 */ /* 0x000fea0003c00000 */
[----:B------:R-:W-:Y:S01]  /*9790*/  NOP ;  /* 0x0000000000007918 */ /* 0x000fe20000000000 */
[----:B------:R-:W-:Y:S05]  /*97a0*/  ENDCOLLECTIVE ;  /* 0x000000000000791b */ /* 0x000fea0003800000 */
.L_x_155:
[----:B------:R-:W-:Y:S05]  /*97b0*/  BSYNC B0 ;  /* 0x0000000000007941 */ /* 0x000fea0003800000 */
.L_x_154:
[----:B------:R-:W-:Y:S05]  /*97c0*/  BRA `(.L_x_156) ;  /* 0xffffff9c00447947 */ /* 0x000fea000383ffff */
.L_x_81:
[----:B------:R-:W-:Y:S01]  /*97d0*/  BSSY B0, `(.L_x_157) ;  /* 0x0000008000007945 */ /* 0x000fe20003800000 */
[----:B---34-:R-:W-:Y:S01]  /*97e0*/  MOV R21, R8 ;  /* 0x0000000800157202 */ /* 0x018fe20000000f00 */
[----:B------:R-:W-:Y:S02]  /*97f0*/  IMAD.MOV.U32 R20, RZ, RZ, 0x10 ;  /* 0x00000010ff147424 */ /* 0x000fe400078e00ff */
[----:B01----:R-:W-:Y:S02]  /*9800*/  IMAD.MOV.U32 R23, RZ, RZ, 0x1f ;  /* 0x0000001fff177424 */ /* 0x003fe400078e00ff */
[----:B------:R-:W-:-:S07]  /*9810*/  IMAD.MOV.U32 R16, RZ, RZ, -0x1 ;  /* 0xffffffffff107424 */ /* 0x000fce00078e00ff */
[----:B------:R-:W-:Y:S05]  /*9820*/  WARPSYNC.COLLECTIVE R16, `(.L_x_158) ;  /* 0x0000000010087348 */ /* 0x000fea0003c00000 */
[----:B------:R0:W1:Y:S02]  /*9830*/  SHFL.DOWN P2, R17, R21, R20, R23 ;  /* 0x0800001415117389 */ /* 0x0000640000040017 */
[----:B01----:R-:W-:Y:S05]  /*9840*/  ENDCOLLECTIVE ;  /* 0x000000000000791b */ /* 0x003fea0003800000 */
.L_x_158:
[----:B------:R-:W-:Y:S05]  /*9850*/  BSYNC B0 ;  /* 0x0000000000007941 */ /* 0x000fea0003800000 */
.L_x_157:
[----:B------:R-:W-:Y:S01]  /*9860*/  MOV R9, R17 ;  /* 0x0000001100097202 */ /* 0x000fe20000000f00 */
[----:B------:R-:W-:Y:S01]  /*9870*/  IMAD.MOV.U32 R20, RZ, RZ, 0x8 ;  /* 0x00000008ff147424 */ /* 0x000fe200078e00ff */
[----:B------:R-:W-:Y:S01]  /*9880*/  MOV R16, 0xffffffff ;  /* 0xffffffff00107802 */ /* 0x000fe20000000f00 */
[----:B------:R-:W-:Y:S02]  /*9890*/  IMAD.MOV.U32 R23, RZ, RZ, 0x1f ;  /* 0x0000001fff177424 */ /* 0x000fe400078e00ff */
[----:B------:R-:W-:-:S04]  /*98a0*/  FADD R9, R9, R8 ;  /* 0x0000000809097221 */ /* 0x000fc80000000000 */
[----:B------:R-:W-:-:S07]  /*98b0*/  IMAD.MOV.U32 R21, RZ, RZ, R9 ;  /* 0x000000ffff157224 */ /* 0x000fce00078e0009 */
[----:B------:R-:W-:Y:S05]  /*98c0*/  WARPSYNC.COLLECTIVE R16, `(.L_x_159) ;  /* 0x0000000010087348 */ /* 0x000fea0003c00000 */
[----:B------:R0:W1:Y:S02]  /*98d0*/  SHFL.DOWN P2, R17, R21, R20, R23 ;  /* 0x0800001415117389 */ /* 0x0000640000040017 */
[----:B01----:R-:W-:Y:S05]  /*98e0*/  ENDCOLLECTIVE ;  /* 0x000000000000791b */ /* 0x003fea0003800000 */
.L_x_159:
[----:B------:R-:W-:Y:S02]  /*98f0*/  IMAD.MOV.U32 R20, RZ, RZ, 0x4 ;  /* 0x00000004ff147424 */ /* 0x000fe400078e00ff */
[----:B------:R-:W-:-:S04]  /*9900*/  IMAD.MOV.U32 R10, RZ, RZ, R17 ;  /* 0x000000ffff0a7224 */ /* 0x000fc800078e0011 */
[----:B------:R-:W-:-:S04]  /*9910*/  FADD R10, R9, R10 ;  /* 0x0000000a090a7221 */ /* 0x000fc80000000000 */
[----:B------:R-:W-:-:S07]  /*9920*/  IMAD.MOV.U32 R21, RZ, RZ, R10 ;  /* 0x000000ffff157224 */ /* 0x000fce00078e000a */
[----:B------:R-:W-:Y:S05]  /*9930*/  WARPSYNC.COLLECTIVE R16, `(.L_x_160) ;  /* 0x0000000010087348 */ /* 0x000fea0003c00000 */
[----:B------:R0:W1:Y:S02]  /*9940*/  SHFL.DOWN P2, R17, R21, R20, R23 ;  /* 0x0800001415117389 */ /* 0x0000640000040017 */
[----:B01----:R-:W-:Y:S05]  /*9950*/  ENDCOLLECTIVE ;  /* 0x000000000000791b */ /* 0x003fea0003800000 */
.L_x_160:
[----:B------:R-:W-:Y:S01]  /*9960*/  IMAD.MOV.U32 R20, RZ, RZ, 0x2 ;  /* 0x00000002ff147424 */ /* 0x000fe200078e00ff */
[----:B------:R-:W-:-:S05]  /*9970*/  MOV R11, R17 ;  /* 0x00000011000b7202 */ /* 0x000fca0000000f00 */
[----:B------:R-:W-:-:S04]  /*9980*/  FADD R11, R10, R11 ;  /* 0x0000000b0a0b7221 */ /* 0x000fc80000000000 */
[----:B------:R-:W-:-:S07]  /*9990*/  IMAD.MOV.U32 R21, RZ, RZ, R11 ;  /* 0x000000ffff157224 */ /* 0x000fce00078e000b */
[----:B------:R-:W-:Y:S05]  /*99a0*/  WARPSYNC.COLLECTIVE R16, `(.L_x_161) ;  /* 0x0000000010087348 */ /* 0x000fea0003c00000 */
[----:B------:R0:W1:Y:S02]  /*99b0*/  SHFL.DOWN P2, R17, R21, R20, R23 ;  /* 0x0800001415117389 */ /* 0x0000640000040017 */
[----:B01----:R-:W-:Y:S05]  /*99c0*/  ENDCOLLECTIVE ;  /* 0x000000000000791b */ /* 0x003fea0003800000 */
.L_x_161:
[----:B------:R-:W-:Y:S02]  /*99d0*/  IMAD.MOV.U32 R20, RZ, RZ, 0x1 ;  /* 0x00000001ff147424 */ /* 0x000fe400078e00ff */
[----:B------:R-:W-:-:S04]  /*99e0*/  IMAD.MOV.U32 R12, RZ, RZ, R17 ;  /* 0x000000ffff0c7224 */ /* 0x000fc800078e0011 */
[----:B------:R-:W-:-:S05]  /*99f0*/  FADD R12, R11, R12 ;  /* 0x0000000c0b0c7221 */ /* 0x000fca0000000000 */
[----:B------:R-:W-:-:S07]  /*9a00*/  MOV R21, R12 ;  /* 0x0000000c00157202 */ /* 0x000fce0000000f00 */
[----:B------:R-:W-:Y:S05]  /*9a10*/  WARPSYNC.COLLECTIVE R16, `(.L_x_162) ;  /* 0x0000000010087348 */ /* 0x000fea0003c00000 */
[----:B------:R0:W1:Y:S02]  /*9a20*/  SHFL.DOWN P2, R17, R21, R20, R23 ;  /* 0x0800001415117389 */ /* 0x0000640000040017 */
[----:B01----:R-:W-:Y:S05]  /*9a30*/  ENDCOLLECTIVE ;  /* 0x000000000000791b */ /* 0x003fea0003800000 */
.L_x_162:
[----:B------:R-:W-:Y:S01]  /*9a40*/  IMAD.MOV.U32 R13, RZ, RZ, R17 ;  /* 0x000000ffff0d7224 */ /* 0x000fe200078e0011 */
[----:B------:R-:W-:Y:S06]  /*9a50*/  BRA `(.L_x_163) ;  /* 0xffffffb800707947 */ /* 0x000fec000383ffff */
.L_x_83:
[----:B0--34-:R-:W-:Y:S01]  /*9a60*/  IMAD.MOV.U32 R21, RZ, RZ, R8 ;  /* 0x000000ffff157224 */ /* 0x019fe200078e0008 */
[----:B------:R-:W-:Y:S01]  /*9a70*/  MOV R20, 0x10 ;  /* 0x0000001000147802 */ /* 0x000fe20000000f00 */
[----:B-1----:R-:W-:Y:S02]  /*9a80*/  IMAD.MOV.U32 R23, RZ, RZ, 0x1f ;  /* 0x0000001fff177424 */ /* 0x002fe400078e00ff */
[----:B------:R-:W-:-:S07]  /*9a90*/  IMAD.MOV.U32 R16, RZ, RZ, -0x1 ;  /* 0xffffffffff107424 */ /* 0x000fce00078e00ff */
[----:B--2---:R-:W-:Y:S05]  /*9aa0*/  WARPSYNC.COLLECTIVE R16, `(.L_x_164) ;  /* 0x0000000010087348 */ /* 0x004fea0003c00000 */
[----:B------:R0:W1:Y:S02]  /*9ab0*/  SHFL.DOWN P2, R17, R21, R20, R23 ;  /* 0x0800001415117389 */ /* 0x0000640000040017 */
[----:B012---:R-:W-:Y:S05]  /*9ac0*/  ENDCOLLECTIVE ;  /* 0x000000000000791b */ /* 0x007fea0003800000 */
.L_x_164:
[----:B------:R-:W-:Y:S02]  /*9ad0*/  IMAD.MOV.U32 R20, RZ, RZ, 0x8 ;  /* 0x00000008ff147424 */ /* 0x000fe400078e00ff */
[----:B------:R-:W-:-:S04]  /*9ae0*/  IMAD.MOV.U32 R9, RZ, RZ, R17 ;  /* 0x000000ffff097224 */ /* 0x000fc800078e0011 */
[----:B------:R-:W-:-:S05]  /*9af0*/  FADD R9, R9, R8 ;  /* 0x0000000809097221 */ /* 0x000fca0000000000 */
[----:B------:R-:W-:-:S07]  /*9b00*/  MOV R21, R9 ;  /* 0x0000000900157202 */ /* 0x000fce0000000f00 */
[----:B------:R-:W-:Y:S05]  /*9b10*/  WARPSYNC.COLLECTIVE R16, `(.L_x_165) ;  /* 0x0000000010087348 */ /* 0x000fea0003c00000 */
[----:B------:R0:W1:Y:S02]  /*9b20*/  SHFL.DOWN P2, R17, R21, R20, R23 ;  /* 0x0800001415117389 */ /* 0x0000640000040017 */
[----:B01----:R-:W-:Y:S05]  /*9b30*/  ENDCOLLECTIVE ;  /* 0x000000000000791b */ /* 0x003fea0003800000 */
.L_x_165:
[----:B------:R-:W-:Y:S01]  /*9b40*/  MOV R20, 0x4 ;  /* 0x0000000400147802 */ /* 0x000fe20000000f00 */
[----:B------:R-:W-:-:S04]  /*9b50*/  IMAD.MOV.U32 R10, RZ, RZ, R17 ;  /* 0x000000ffff0a7224 */ /* 0x000fc800078e0011 */
[----:B------:R-:W-:-:S04]  /*9b60*/  FADD R10, R9, R10 ;  /* 0x0000000a090a7221 */ /* 0x000fc80000000000 */
[----:B------:R-:W-:-:S07]  /*9b70*/  IMAD.MOV.U32 R21, RZ, RZ, R10 ;  /* 0x000000ffff157224 */ /* 0x000fce00078e000a */
[----:B------:R-:W-:Y:S05]  /*9b80*/  WARPSYNC.COLLECTIVE R16, `(.L_x_166) ;  /* 0x0000000010087348 */ /* 0x000fea0003c00000 */
[----:B------:R0:W1:Y:S02]  /*9b90*/  SHFL.DOWN P2, R17, R21, R20, R23 ;  /* 0x0800001415117389 */ /* 0x0000640000040017 */
[----:B01----:R-:W-:Y:S05]  /*9ba0*/  ENDCOLLECTIVE ;  /* 0x000000000000791b */ /* 0x003fea0003800000 */
.L_x_166:
[----:B------:R-:W-:Y:S02]  /*9bb0*/  IMAD.MOV.U32 R20, RZ, RZ, 0x2 ;  /* 0x00000002ff147424 */ /* 0x000fe400078e00ff */
[----:B------:R-:W-:-:S04]  /*9bc0*/  IMAD.MOV.U32 R11, RZ, RZ, R17 ;  /* 0x000000ffff0b7224 */ /* 0x000fc800078e0011 */
[----:B------:R-:W-:-:S04]  /*9bd0*/  FADD R11, R10, R11 ;  /* 0x0000000b0a0b7221 */ /* 0x000fc80000000000 */
[----:B------:R-:W-:-:S07]  /*9be0*/  IMAD.MOV.U32 R21, RZ, RZ, R11 ;  /* 0x000000ffff157224 */ /* 0x000fce00078e000b */
[----:B------:R-:W-:Y:S05]  /*9bf0*/  WARPSYNC.COLLECTIVE R16, `(.L_x_167) ;  /* 0x0000000010087348 */ /* 0x000fea0003c00000 */
[----:B------:R0:W1:Y:S02]  /*9c00*/  SHFL.DOWN P2, R17, R21, R20, R23 ;  /* 0x0800001415117389 */ /* 0x0000640000040017 */
[----:B01----:R-:W-:Y:S05]  /*9c10*/  ENDCOLLECTIVE ;  /* 0x000000000000791b */ /* 0x003fea0003800000 */
.L_x_167:
[----:B------:R-:W-:Y:S01]  /*9c20*/  IMAD.MOV.U32 R20, RZ, RZ, 0x1 ;  /* 0x00000001ff147424 */ /* 0x000fe200078e00ff */
[----:B------:R-:W-:-:S05]  /*9c30*/  MOV R12, R17 ;  /* 0x00000011000c7202 */ /* 0x000fca0000000f00 */
[----:B------:R-:W-:-:S04]  /*9c40*/  FADD R12, R11, R12 ;  /* 0x0000000c0b0c7221 */ /* 0x000fc80000000000 */
[----:B------:R-:W-:-:S07]  /*9c50*/  IMAD.MOV.U32 R21, RZ, RZ, R12 ;  /* 0x000000ffff157224 */ /* 0x000fce00078e000c */
[----:B------:R-:W-:Y:S05]  /*9c60*/  WARPSYNC.COLLECTIVE R16, `(.L_x_168) ;  /* 0x0000000010087348 */ /* 0x000fea0003c00000 */
[----:B------:R0:W1:Y:S02]  /*9c70*/  SHFL.DOWN P2, R17, R21, R20, R23 ;  /* 0x0800001415117389 */ /* 0x0000640000040017 */
[----:B01----:R-:W-:Y:S05]  /*9c80*/  ENDCOLLECTIVE ;  /* 0x000000000000791b */ /* 0x003fea0003800000 */
.L_x_168:
[----:B------:R-:W-:Y:S01]  /*9c90*/  IMAD.MOV.U32 R13, RZ, RZ, R17 ;  /* 0x000000ffff0d7224 */ /* 0x000fe200078e0011 */
[----:B------:R-:W-:Y:S06]  /*9ca0*/  BRA `(.L_x_169) ;  /* 0xffffffb800307947 */ /* 0x000fec000383ffff */
.L_x_101:
[----:B------:R-:W-:-:S07]  /*9cb0*/  MOV R16, 0xffffffff ;  /* 0xffffffff00107802 */ /* 0x000fce0000000f00 */
[----:B------:R-:W-:Y:S05]  /*9cc0*/  WARPSYNC.COLLECTIVE R16, `(.L_x_170) ;  /* 0x0000000010087348 */ /* 0x000fea0003c00000 */
[----:B------:R-:W-:Y:S01]  /*9cd0*/  NOP ;  /* 0x0000000000007918 */ /* 0x000fe20000000000 */
[----:B------:R-:W-:Y:S05]  /*9ce0*/  ENDCOLLECTIVE ;  /* 0x000000000000791b */ /* 0x000fea0003800000 */
.L_x_170:
[----:B------:R-:W-:Y:S05]  /*9cf0*/  BRA `(.L_x_171) ;  /* 0xffffffc8000c7947 */ /* 0x000fea000383ffff */
.L_x_107:
[----:B------:R-:W-:Y:S01]  /*9d00*/  BSSY B0, `(.L_x_172) ;  /* 0x0000005000007945 */ /* 0x000fe20003800000 */
[----:B------:R-:W-:-:S07]  /*9d10*/  IMAD.MOV.U32 R16, RZ, RZ, -0x1 ;  /* 0xffffffffff107424 */ /* 0x000fce00078e00ff */
[----:B------:R-:W-:Y:S05]  /*9d20*/  WARPSYNC.COLLECTIVE R16, `(.L_x_173) ;  /* 0x0000000010087348 */ /* 0x000fea0003c00000 */
[----:B------:R-:W-:Y:S01]  /*9d30*/  NOP ;  /* 0x0000000000007918 */ /* 0x000fe20000000000 */
[----:B------:R-:W-:Y:S05]  /*9d40*/  ENDCOLLECTIVE ;  /* 0x000000000000791b */ /* 0x000fea0003800000 */
.L_x_173:
[----:B------:R-:W-:Y:S05]  /*9d50*/  BSYNC B0 ;  /* 0x0000000000007941 */ /* 0x000fea0003800000 */
.L_x_172:
[----:B------:R-:W-:Y:S05]  /*9d60*/  BRA `(.L_x_174) ;  /* 0xffffffcc00387947 */ /* 0x000fea000383ffff */
        .weak           $__internal_0_$__cuda_sm20_rcp_rn_f32_slowpath
        .type           $__internal_0_$__cuda_sm20_rcp_rn_f32_slowpath,@function
        .size           $__internal_0_$__cuda_sm20_rcp_rn_f32_slowpath,(.L_x_180 - $__internal_0_$__cuda_sm20_rcp_rn_f32_slowpath)
$__internal_0_$__cuda_sm20_rcp_rn_f32_slowpath:
[----:B------:R-:W-:Y:S01]  /*9d70*/  IMAD.SHL.U32 R9, R8, 0x2, RZ ;  /* 0x0000000208097824 */ /* 0x000fe200078e00ff */
[----:B------:R-:W-:Y:S04]  /*9d80*/  BSSY.RECONVERGENT B1, `(.L_x_175) ;  /* 0x0000030000017945 */ /* 0x000fe80003800200 */
[----:B------:R-:W-:-:S04]  /*9d90*/  SHF.R.U32.HI R9, RZ, 0x18, R9 ;  /* 0x00000018ff097819 */ /* 0x000fc80000011609 */
[----:B------:R-:W-:-:S13]  /*9da0*/  ISETP.NE.U32.AND P0, PT, R9, RZ, PT ;  /* 0x000000ff0900720c */ /* 0x000fda0003f05070 */
[----:B------:R-:W-:Y:S05]  /*9db0*/  @P0 BRA `(.L_x_176) ;  /* 0x0000000000280947 */ /* 0x000fea0003800000 */
[----:B------:R-:W-:-:S05]  /*9dc0*/  IMAD.SHL.U32 R9, R8, 0x2, RZ ;  /* 0x0000000208097824 */ /* 0x000fca00078e00ff */
[----:B------:R-:W-:-:S13]  /*9dd0*/  ISETP.NE.AND P0, PT, R9, RZ, PT ;  /* 0x000000ff0900720c */ /* 0x000fda0003f05270 */
[----:B------:R-:W-:Y:S01]  /*9de0*/  @P0 FFMA R20, R8, 1.84467440737095516160e+19, RZ ;  /* 0x5f80000008140823 */ /* 0x000fe200000000ff */
[----:B------:R-:W-:Y:S08]  /*9df0*/  @!P0 MUFU.RCP R19, R8 ;  /* 0x0000000800138308 */ /* 0x000ff00000001000 */
[----:B------:R-:W0:Y:S02]  /*9e00*/  @P0 MUFU.RCP R9, R20 ;  /* 0x0000001400090308 */ /* 0x000e240000001000 */
[----:B0-----:R-:W-:-:S04]  /*9e10*/  @P0 FFMA R21, R20, R9, -1 ;  /* 0xbf80000014150423 */ /* 0x001fc80000000009 */
[----:B------:R-:W-:-:S04]  /*9e20*/  @P0 FADD.FTZ R22, -R21, -RZ ;  /* 0x800000ff15160221 */ /* 0x000fc80000010100 */
[----:B------:R-:W-:-:S04]  /*9e30*/  @P0 FFMA R9, R9, R22, R9 ;  /* 0x0000001609090223 */ /* 0x000fc80000000009 */
[----:B------:R-:W-:Y:S01]  /*9e40*/  @P0 FFMA R19, R9, 1.84467440737095516160e+19, RZ ;  /* 0x5f80000009130823 */ /* 0x000fe200000000ff */
[----:B------:R-:W-:Y:S06]  /*9e50*/  BRA `(.L_x_177) ;  /* 0x0000000000887947 */ /* 0x000fec0003800000 */
.L_x_176:
[----:B------:R-:W-:-:S04]  /*9e60*/  IADD3 R19, PT, PT, R9, -0xfd, RZ ;  /* 0xffffff0309137810 */ /* 0x000fc80007ffe0ff */
[----:B------:R-:W-:-:S13]  /*9e70*/  ISETP.GT.U32.AND P0, PT, R19, 0x1, PT ;  /* 0x000000011300780c */ /* 0x000fda0003f04070 */
[----:B------:R-:W-:Y:S05]  /*9e80*/  @P0 BRA `(.L_x_178) ;  /* 0x0000000000780947 */ /* 0x000fea0003800000 */
[----:B------:R-:W-:Y:S01]  /*9e90*/  LOP3.LUT R20, R8, 0x7fffff, RZ, 0xc0, !PT ;  /* 0x007fffff08147812 */ /* 0x000fe200078ec0ff */
[----:B------:R-:W-:Y:S01]  /*9ea0*/  IMAD.MOV.U32 R24, RZ, RZ, 0x3 ;  /* 0x00000003ff187424 */ /* 0x000fe200078e00ff */
[----:B------:R-:W-:Y:S02]  /*9eb0*/  IADD3 R9, PT, PT, R9, -0xfc, RZ ;  /* 0xffffff0409097810 */ /* 0x000fe40007ffe0ff */
[----:B------:R-:W-:Y:S02]  /*9ec0*/  LOP3.LUT R20, R20, 0x3f800000, RZ, 0xfc, !PT ;  /* 0x3f80000014147812 */ /* 0x000fe400078efcff */
[----:B------:R-:W-:Y:S02]  /*9ed0*/  SHF.L.U32 R25, R24, R19, RZ ;  /* 0x0000001318197219 */ /* 0x000fe400000006ff */
[----:B------:R-:W0:Y:S02]  /*9ee0*/  MUFU.RCP R21, R20 ;  /* 0x0000001400157308 */ /* 0x000e240000001000 */
[----:B0-----:R-:W-:-:S04]  /*9ef0*/  FFMA R22, R20, R21, -1 ;  /* 0xbf80000014167423 */ /* 0x001fc80000000015 */
[----:B------:R-:W-:-:S04]  /*9f00*/  FADD.FTZ R22, -R22, -RZ ;  /* 0x800000ff16167221 */ /* 0x000fc80000010100 */
[CCC-:B------:R-:W-:Y:S01]  /*9f10*/  FFMA.RM R23, R21.reuse, R22.reuse, R21.reuse ;  /* 0x0000001615177223 */ /* 0x1c0fe20000004015 */
[----:B------:R-:W-:-:S04]  /*9f20*/  FFMA.RP R22, R21, R22, R21 ;  /* 0x0000001615167223 */ /* 0x000fc80000008015 */
[C---:B------:R-:W-:Y:S02]  /*9f30*/  LOP3.LUT R21, R23.reuse, 0x7fffff, RZ, 0xc0, !PT ;  /* 0x007fffff17157812 */ /* 0x040fe400078ec0ff */
[----:B------:R-:W-:Y:S02]  /*9f40*/  FSETP.NEU.FTZ.AND P0, PT, R23, R22, PT ;  /* 0x000000161700720b */ /* 0x000fe40003f1d000 */
[----:B------:R-:W-:Y:S02]  /*9f50*/  LOP3.LUT R22, R21, 0x800000, RZ, 0xfc, !PT ;  /* 0x0080000015167812 */ /* 0x000fe400078efcff */
[----:B------:R-:W-:Y:S02]  /*9f60*/  SEL R21, RZ, 0xffffffff, !P0 ;  /* 0xffffffffff157807 */ /* 0x000fe40004000000 */
[----:B------:R-:W-:Y:S02]  /*9f70*/  LOP3.LUT R20, R25, R22, RZ, 0xc0, !PT ;  /* 0x0000001619147212 */ /* 0x000fe400078ec0ff */
[----:B------:R-:W-:Y:S01]  /*9f80*/  SHF.R.U32.HI R9, RZ, R9, R22 ;  /* 0x00000009ff097219 */ /* 0x000fe20000011616 */
[----:B------:R-:W-:Y:S01]  /*9f90*/  IMAD.MOV R21, RZ, RZ, -R21 ;  /* 0x000000ffff157224 */ /* 0x000fe200078e0a15 */
[----:B------:R-:W-:-:S04]  /*9fa0*/  SHF.R.U32.HI R20, RZ, R19, R20 ;  /* 0x00000013ff147219 */ /* 0x000fc80000011614 */
[----:B------:R-:W-:Y:S02]  /*9fb0*/  LOP3.LUT P1, RZ, R21, R19, R22, 0xf8, !PT ;  /* 0x0000001315ff7212 */ /* 0x000fe4000782f816 */
[C---:B------:R-:W-:Y:S02]  /*9fc0*/  LOP3.LUT P0, RZ, R20.reuse, 0x1, RZ, 0xc0, !PT ;  /* 0x0000000114ff7812 */ /* 0x040fe4000780c0ff */
[----:B------:R-:W-:-:S04]  /*9fd0*/  LOP3.LUT P2, RZ, R20, 0x2, RZ, 0xc0, !PT ;  /* 0x0000000214ff7812 */ /* 0x000fc8000784c0ff */
[----:B------:R-:W-:Y:S02]  /*9fe0*/  PLOP3.LUT P0, PT, P0, P1, P2, 0xe0, 0x0 ;  /* 0x000000000000781c */ /* 0x000fe40000703c20 */
[----:B------:R-:W-:Y:S02]  /*9ff0*/  LOP3.LUT P1, RZ, R8, 0x7fffff, RZ, 0xc0, !PT ;  /* 0x007fffff08ff7812 */ /* 0x000fe4000782c0ff */
[----:B------:R-:W-:-:S05]  /*a000*/  SEL R19, RZ, 0x1, !P0 ;  /* 0x00000001ff137807 */ /* 0x000fca0004000000 */
[----:B------:R-:W-:-:S05]  /*a010*/  IMAD.MOV R19, RZ, RZ, -R19 ;  /* 0x000000ffff137224 */ /* 0x000fca00078e0a13 */
[----:B------:R-:W-:-:S13]  /*a020*/  ISETP.GE.AND P0, PT, R19, RZ, PT ;  /* 0x000000ff1300720c */ /* 0x000fda0003f06270 */
[----:B------:R-:W-:-:S04]  /*a030*/  @!P0 VIADD R9, R9, 0x1 ;  /* 0x0000000109098836 */ /* 0x000fc80000000000 */
[----:B------:R-:W-:-:S05]  /*a040*/  @!P1 IMAD.SHL.U32 R9, R9, 0x2, RZ ;  /* 0x0000000209099824 */ /* 0x000fca00078e00ff */
[----:B------:R-:W-:Y:S01]  /*a050*/  LOP3.LUT R19, R9, 0x80000000, R8, 0xf8, !PT ;  /* 0x8000000009137812 */ /* 0x000fe200078ef808 */
[----:B------:R-:W-:Y:S06]  /*a060*/  BRA `(.L_x_177) ;  /* 0x0000000000047947 */ /* 0x000fec0003800000 */
.L_x_178:
[----:B------:R0:W1:Y:S02]  /*a070*/  MUFU.RCP R19, R8 ;  /* 0x0000000800137308 */ /* 0x0000640000001000 */
.L_x_177:
[----:B------:R-:W-:Y:S05]  /*a080*/  BSYNC.RECONVERGENT B1 ;  /* 0x0000000000017941 */ /* 0x000fea0003800200 */
.L_x_175:
[----:B0-----:R-:W-:Y:S01]  /*a090*/  MOV R8, R18 ;  /* 0x0000001200087202 */ /* 0x001fe20000000f00 */
[----:B------:R-:W-:-:S04]  /*a0a0*/  IMAD.MOV.U32 R9, RZ, RZ, 0x0 ;  /* 0x00000000ff097424 */ /* 0x000fc800078e00ff */
[----:B-1----:R-:W-:Y:S05]  /*a0b0*/  RET.REL.NODEC R8 `(_Z26flashAttn2_bwd_wmma_kernelPKfS0_S0_S0_PfS1_S1_iiifii) ;  /* 0xffffff5c08d07950 */ /* 0x002fea0003c3ffff */
.L_x_179:
[----:B------:R-:W-:-:S00]  /*a0c0*/  BRA `(.L_x_179) ;  /* 0xfffffffc00fc7947 */ /* 0x000fc0000383ffff */
[----:B------:R-:W-:-:S00]  /*a0d0*/  NOP ;  /* 0x0000000000007918 */ /* 0x000fc00000000000 */
        /* <DEDUP_REMOVED lines=10> */
.L_x_180:


//--------------------- .nv.shared._Z26flashAttn2_bwd_wmma_kernelPKfS0_S0_S0_PfS1_S1_iiifii --------------------------
	.section	.nv.shared._Z26flashAttn2_bwd_wmma_kernelPKfS0_S0_S0_PfS1_S1_iiifii,"aw",@nobits
	.sectionflags	@""
	.align	16
.nv.shared._Z26flashAttn2_bwd_wmma_kernelPKfS0_S0_S0_PfS1_S1_iiifii:
	.zero		1152


//--------------------- .nv.shared.reserved.0     --------------------------
	.section	.nv.shared.reserved.0,"aw",@nobits
	.weak		__nv_reservedSMEM_offset_0_alias
	.size		__nv_reservedSMEM_offset_0_alias, 0, 64
	.other		__nv_reservedSMEM_offset_0_alias,@"STO_CUDA_RESERVED_SHARED STV_DEFAULT"
__nv_reservedSMEM_offset_0_alias:
	.zero		0
	.zero		64


//--------------------- .nv.constant0._Z26flashAttn2_bwd_wmma_kernelPKfS0_S0_S0_PfS1_S1_iiifii --------------------------
	.section	.nv.constant0._Z26flashAttn2_bwd_wmma_kernelPKfS0_S0_S0_PfS1_S1_iiifii,"a",@progbits
	.sectionflags	@""
	.align	4
.nv.constant0._Z26flashAttn2_bwd_wmma_kernelPKfS0_S0_S0_PfS1_S1_iiifii:
	.zero		976


//--------------------- SYMBOLS --------------------------

	.type		.nv.reservedSmem.offset0,@object
	.size		.nv.reservedSmem.offset0,0x4
	.type		.nv.reservedSmem.cap,@object
	.size		.nv.reservedSmem.cap,0x4
